// auto-generated by cutlass_sweep.gemm — config: {"arch": "sm_90", "cluster_m": 2, "cluster_n": 1, "dtype": "e4m3", "dtype_b": "e4m3", "layout": "nt", "stages": 0, "tile_k": 64, "tile_m": 64, "tile_n": 256}
#include "cutlass/cutlass.h"
#include "cutlass/gemm/collective/collective_builder.hpp"
#include "cutlass/gemm/device/gemm_universal_adapter.h"
#include "cutlass/gemm/kernel/gemm_universal.hpp"
#include "cutlass/epilogue/collective/collective_builder.hpp"

using ElemA = cutlass::float_e4m3_t;
using ElemB = cutlass::float_e4m3_t;
using ElemCD = cutlass::float_e4m3_t;
using Acc  = float;
using TileShape    = cute::Shape<cute::_64, cute::_256, cute::_64>;
using ClusterShape = cute::Shape<cute::_2, cute::_1, cute::_1>;

using CollectiveEpilogue = typename cutlass::epilogue::collective::CollectiveBuilder<
    cutlass::arch::Sm90, cutlass::arch::OpClassTensorOp,
    TileShape, ClusterShape,
    cutlass::epilogue::collective::EpilogueTileAuto,
    Acc, Acc,
    ElemCD, cutlass::layout::RowMajor, 128 / cutlass::sizeof_bits<ElemCD>::value,
    ElemCD, cutlass::layout::RowMajor, 128 / cutlass::sizeof_bits<ElemCD>::value,
    cutlass::epilogue::collective::EpilogueScheduleAuto
  >::CollectiveOp;

using CollectiveMainloop = typename cutlass::gemm::collective::CollectiveBuilder<
    cutlass::arch::Sm90, cutlass::arch::OpClassTensorOp,
    ElemA, cutlass::layout::RowMajor, 128 / cutlass::sizeof_bits<ElemA>::value,
    ElemB, cutlass::layout::ColumnMajor, 128 / cutlass::sizeof_bits<ElemB>::value,
    Acc,
    TileShape, ClusterShape,
    cutlass::gemm::collective::StageCountAutoCarveout<static_cast<int>(sizeof(typename CollectiveEpilogue::SharedStorage))>,
    cutlass::gemm::collective::KernelScheduleAuto
  >::CollectiveOp;

using GemmKernel = cutlass::gemm::kernel::GemmUniversal<
    cute::Shape<int,int,int,int>,
    CollectiveMainloop,
    CollectiveEpilogue
>;
using Gemm = cutlass::gemm::device::GemmUniversalAdapter<GemmKernel>;

// Force the device kernel symbol into the cubin without needing a host main.
auto* _anchor = &cutlass::device_kernel<GemmKernel>;


// ===== COMPILED SASS (sm_90a) =====

	.target	sm_90a

	.elftype	@"ET_EXEC"


//--------------------- .note.nv.tkinfo           --------------------------
	.section	.note.nv.tkinfo,"",@"SHT_NOTE"
	.sectionflags	@"SHF_NOTE_NV_TKINFO"
	.tkinfo
        /*0018*/ 	.word	0x00000002
        /*0030*/ 	.string	""
        /*0030*/ 	.string	"ptxas"
        /*0030*/ 	.string	"Cuda compilation tools, release 13.0, V13.0.88"
        /*0030*/ 	.string	"Build cuda_13.0.r13.0/compiler.36424714_0"
        /*0030*/ 	.string	"-arch sm_90a -m 64 "



//--------------------- .note.nv.cuinfo           --------------------------
	.section	.note.nv.cuinfo,"",@"SHT_NOTE"
	.sectionflags	@"SHF_NOTE_NV_CUINFO"
        /*0018*/ 	.short	0x0002
        /*001a*/ 	.short	0x005a
        /*001c*/ 	.short	0x0082
	.zero		2


//--------------------- .nv.info                  --------------------------
	.section	.nv.info,"",@"SHT_CUDA_INFO"
	.align	4


	//----- nvinfo : EIATTR_REGCOUNT
	.align		4
        /*0000*/ 	.byte	0x04, 0x2f
        /*0002*/ 	.short	(.L_12 - .L_11)
	.align		4
.L_11:
        /*0004*/ 	.word	index@(_ZN7cutlass13device_kernelINS_4gemm6kernel13GemmUniversalIN4cute5tupleIJiiiiEEENS1_10collective13CollectiveMmaINS1_37MainloopSm90TmaGmmaWarpSpecializedFP8ILi11ENS5_IJNS4_1CILi2EEENSA_ILi1EEESC_EEENS1_32KernelTmaWarpSpecializedPingpongEEENS5_IJNSA_ILi64EEENSA_ILi256EEESG_EEENS_12float_e4m3_tENS5_IJlSC_lEEESJ_SK_NS4_8TiledMMAINS4_8MMA_AtomIJNS4_4SM904GMMA31MMA_64x256x32_F32E4M3E4M3_SS_TNILNSO_7ScaleInE1ELSQ_1EEEEEENS4_6LayoutINS5_IJSC_SC_SC_EEENS5_IJNSA_ILi0EEESV_SV_EEEEENS5_IJNS4_10UnderscoreESY_SY_EEEEENS4_13SM90_TMA_LOADENS4_14ComposedLayoutINS4_7SwizzleILi2ELi4ELi3EEENS4_18smem_ptr_flag_bitsILi8EEENST_INS5_IJNSA_ILi8EEESG_EEENS5_IJSG_SC_EEEEEEEvNS4_8identityENS4_23SM90_TMA_LOAD_MULTICASTES1B_vS1C_EENS_8epilogue10collective6detail29Sm90TmaWarpSpecializedAdapterINS1G_15DefaultEpilogueISJ_SK_SK_NS1F_6thread17LinearCombinationISJ_Li1EffLNS1K_9ScaleType4KindE0ELNS_15FloatRoundStyleE2ESJ_EENS1_15EpilogueDefaultEEEEEvvEEEEvNT_6ParamsE)
        /*0008*/ 	.word	0x000000a8


	//----- nvinfo : EIATTR_FRAME_SIZE
	.align		4
.L_12:
        /*000c*/ 	.byte	0x04, 0x11
        /*000e*/ 	.short	(.L_14 - .L_13)
	.align		4
.L_13:
        /*0010*/ 	.word	index@(_ZN7cutlass13device_kernelINS_4gemm6kernel13GemmUniversalIN4cute5tupleIJiiiiEEENS1_10collective13CollectiveMmaINS1_37MainloopSm90TmaGmmaWarpSpecializedFP8ILi11ENS5_IJNS4_1CILi2EEENSA_ILi1EEESC_EEENS1_32KernelTmaWarpSpecializedPingpongEEENS5_IJNSA_ILi64EEENSA_ILi256EEESG_EEENS_12float_e4m3_tENS5_IJlSC_lEEESJ_SK_NS4_8TiledMMAINS4_8MMA_AtomIJNS4_4SM904GMMA31MMA_64x256x32_F32E4M3E4M3_SS_TNILNSO_7ScaleInE1ELSQ_1EEEEEENS4_6LayoutINS5_IJSC_SC_SC_EEENS5_IJNSA_ILi0EEESV_SV_EEEEENS5_IJNS4_10UnderscoreESY_SY_EEEEENS4_13SM90_TMA_LOADENS4_14ComposedLayoutINS4_7SwizzleILi2ELi4ELi3EEENS4_18smem_ptr_flag_bitsILi8EEENST_INS5_IJNSA_ILi8EEESG_EEENS5_IJSG_SC_EEEEEEEvNS4_8identityENS4_23SM90_TMA_LOAD_MULTICASTES1B_vS1C_EENS_8epilogue10collective6detail29Sm90TmaWarpSpecializedAdapterINS1G_15DefaultEpilogueISJ_SK_SK_NS1F_6thread17LinearCombinationISJ_Li1EffLNS1K_9ScaleType4KindE0ELNS_15FloatRoundStyleE2ESJ_EENS1_15EpilogueDefaultEEEEEvvEEEEvNT_6ParamsE)
        /*0014*/ 	.word	0x00000118


	//----- nvinfo : EIATTR_MIN_STACK_SIZE
	.align		4
.L_14:
        /*0018*/ 	.byte	0x04, 0x12
        /*001a*/ 	.short	(.L_16 - .L_15)
	.align		4
.L_15:
        /*001c*/ 	.word	index@(_ZN7cutlass13device_kernelINS_4gemm6kernel13GemmUniversalIN4cute5tupleIJiiiiEEENS1_10collective13CollectiveMmaINS1_37MainloopSm90TmaGmmaWarpSpecializedFP8ILi11ENS5_IJNS4_1CILi2EEENSA_ILi1EEESC_EEENS1_32KernelTmaWarpSpecializedPingpongEEENS5_IJNSA_ILi64EEENSA_ILi256EEESG_EEENS_12float_e4m3_tENS5_IJlSC_lEEESJ_SK_NS4_8TiledMMAINS4_8MMA_AtomIJNS4_4SM904GMMA31MMA_64x256x32_F32E4M3E4M3_SS_TNILNSO_7ScaleInE1ELSQ_1EEEEEENS4_6LayoutINS5_IJSC_SC_SC_EEENS5_IJNSA_ILi0EEESV_SV_EEEEENS5_IJNS4_10UnderscoreESY_SY_EEEEENS4_13SM90_TMA_LOADENS4_14ComposedLayoutINS4_7SwizzleILi2ELi4ELi3EEENS4_18smem_ptr_flag_bitsILi8EEENST_INS5_IJNSA_ILi8EEESG_EEENS5_IJSG_SC_EEEEEEEvNS4_8identityENS4_23SM90_TMA_LOAD_MULTICASTES1B_vS1C_EENS_8epilogue10collective6detail29Sm90TmaWarpSpecializedAdapterINS1G_15DefaultEpilogueISJ_SK_SK_NS1F_6thread17LinearCombinationISJ_Li1EffLNS1K_9ScaleType4KindE0ELNS_15FloatRoundStyleE2ESJ_EENS1_15EpilogueDefaultEEEEEvvEEEEvNT_6ParamsE)
        /*0020*/ 	.word	0x00000118
.L_16:


//--------------------- .nv.compat                --------------------------
	.section	.nv.compat,"",@"SHT_CUDA_COMPAT_INFO"
	.align	4
        /*0000*/ 	.byte	0x02, 0x09, 0x01, 0x00, 0x02, 0x02, 0x04, 0x00, 0x02, 0x05, 0x05, 0x00, 0x03, 0x07, 0x01, 0x01
        /*0010*/ 	.byte	0x02, 0x03, 0x01, 0x00, 0x02, 0x06, 0x01, 0x00, 0x04, 0x0b, 0x08, 0x00, 0x00, 0x00, 0x00, 0x00
        /*0020*/ 	.byte	0x00, 0x00, 0x00, 0x00


//--------------------- .nv.info._ZN7cutlass13device_kernelINS_4gemm6kernel13GemmUniversalIN4cute5tupleIJiiiiEEENS1_10collective13CollectiveMmaINS1_37MainloopSm90TmaGmmaWarpSpecializedFP8ILi11ENS5_IJNS4_1CILi2EEENSA_ILi1EEESC_EEENS1_32KernelTmaWarpSpecializedPingpongEEENS5_IJNSA_ILi64EEENSA_ILi256EEESG_EEENS_12float_e4m3_tENS5_IJlSC_lEEESJ_SK_NS4_8TiledMMAINS4_8MMA_AtomIJNS4_4SM904GMMA31MMA_64x256x32_F32E4M3E4M3_SS_TNILNSO_7ScaleInE1ELSQ_1EEEEEENS4_6LayoutINS5_IJSC_SC_SC_EEENS5_IJNSA_ILi0EEESV_SV_EEEEENS5_IJNS4_10UnderscoreESY_SY_EEEEENS4_13SM90_TMA_LOADENS4_14ComposedLayoutINS4_7SwizzleILi2ELi4ELi3EEENS4_18smem_ptr_flag_bitsILi8EEENST_INS5_IJNSA_ILi8EEESG_EEENS5_IJSG_SC_EEEEEEEvNS4_8identityENS4_23SM90_TMA_LOAD_MULTICASTES1B_vS1C_EENS_8epilogue10collective6detail29Sm90TmaWarpSpecializedAdapterINS1G_15DefaultEpilogueISJ_SK_SK_NS1F_6thread17LinearCombinationISJ_Li1EffLNS1K_9ScaleType4KindE0ELNS_15FloatRoundStyleE2ESJ_EENS1_15EpilogueDefaultEEEEEvvEEEEvNT_6ParamsE --------------------------
	.section	.nv.info._ZN7cutlass13device_kernelINS_4gemm6kernel13GemmUniversalIN4cute5tupleIJiiiiEEENS1_10collective13CollectiveMmaINS1_37MainloopSm90TmaGmmaWarpSpecializedFP8ILi11ENS5_IJNS4_1CILi2EEENSA_ILi1EEESC_EEENS1_32KernelTmaWarpSpecializedPingpongEEENS5_IJNSA_ILi64EEENSA_ILi256EEESG_EEENS_12float_e4m3_tENS5_IJlSC_lEEESJ_SK_NS4_8TiledMMAINS4_8MMA_AtomIJNS4_4SM904GMMA31MMA_64x256x32_F32E4M3E4M3_SS_TNILNSO_7ScaleInE1ELSQ_1EEEEEENS4_6LayoutINS5_IJSC_SC_SC_EEENS5_IJNSA_ILi0EEESV_SV_EEEEENS5_IJNS4_10UnderscoreESY_SY_EEEEENS4_13SM90_TMA_LOADENS4_14ComposedLayoutINS4_7SwizzleILi2ELi4ELi3EEENS4_18smem_ptr_flag_bitsILi8EEENST_INS5_IJNSA_ILi8EEESG_EEENS5_IJSG_SC_EEEEEEEvNS4_8identityENS4_23SM90_TMA_LOAD_MULTICASTES1B_vS1C_EENS_8epilogue10collective6detail29Sm90TmaWarpSpecializedAdapterINS1G_15DefaultEpilogueISJ_SK_SK_NS1F_6thread17LinearCombinationISJ_Li1EffLNS1K_9ScaleType4KindE0ELNS_15FloatRoundStyleE2ESJ_EENS1_15EpilogueDefaultEEEEEvvEEEEvNT_6ParamsE,"",@"SHT_CUDA_INFO"
	.sectionflags	@""
	.align	4


	//----- nvinfo : EIATTR_CUDA_API_VERSION
	.align		4
        /*0000*/ 	.byte	0x04, 0x37
        /*0002*/ 	.short	(.L_18 - .L_17)
.L_17:
        /*0004*/ 	.word	0x00000082


	//----- nvinfo : EIATTR_KPARAM_INFO
	.align		4
.L_18:
        /*0008*/ 	.byte	0x04, 0x17
        /*000a*/ 	.short	(.L_20 - .L_19)
.L_19:
        /*000c*/ 	.word	0x00000000
        /*0010*/ 	.short	0x0000
        /*0012*/ 	.short	0x0070
        /*0014*/ 	.byte	0x00, 0xf0, 0x01, 0x10


	//----- nvinfo : EIATTR_SPARSE_MMA_MASK
	.align		4
.L_20:
        /*0018*/ 	.byte	0x03, 0x50
        /*001a*/ 	.short	0x0000


	//----- nvinfo : EIATTR_MAXREG_COUNT
	.align		4
        /*001c*/ 	.byte	0x03, 0x1b
        /*001e*/ 	.short	0x00a8


	//----- nvinfo : EIATTR_NUM_BARRIERS
	.align		4
        /*0020*/ 	.byte	0x02, 0x4c
        /*0022*/ 	.byte	0x01
	.zero		1


	//----- nvinfo : EIATTR_ANNOTATIONS
	.align		4
        /*0024*/ 	.byte	0x04, 0x55
        /*0026*/ 	.short	(.L_22 - .L_21)


	//   ....[0]....
.L_21:
        /*0028*/ 	.word	0x00000001
        /*002c*/ 	.byte	0x30, 0x08, 0x00, 0x00, 0x01, 0x00, 0x00, 0x00, 0x20, 0x0a, 0x00, 0x00, 0x01, 0x00, 0x00, 0x00
        /* <DEDUP_REMOVED lines=212> */
        /*0d7c*/ 	.byte	0x30, 0x08, 0x01, 0x00


	//----- nvinfo : EIATTR_MERCURY_ISA_VERSION
	.align		4
.L_22:
        /*0d80*/ 	.byte	0x03, 0x5f
        /*0d82*/ 	.short	0x0101


	//----- nvinfo : EIATTR_INT_WARP_WIDE_INSTR_OFFSETS
	.align		4
        /*0d84*/ 	.byte	0x04, 0x31
        /*0d86*/ 	.short	(.L_24 - .L_23)


	//   ....[0]....
.L_23:
        /*0d88*/ 	.word	0x000006b0


	//   ....[1]....
        /*0d8c*/ 	.word	0x00000730


	//   ....[2]....
        /*0d90*/ 	.word	0x00000740


	//   ....[3]....
        /*0d94*/ 	.word	0x00000770


	//   ....[4]....
        /*0d98*/ 	.word	0x000007b0


	//   ....[5]....
        /*0d9c*/ 	.word	0x000007e0


	//   ....[6]....
        /*0da0*/ 	.word	0x000008f0


	//   ....[7]....
        /*0da4*/ 	.word	0x00000910


	//   ....[8]....
        /*0da8*/ 	.word	0x000057b0


	//----- nvinfo : EIATTR_COOP_GROUP_MASK_REGIDS
	.align		4
.L_24:
        /*0dac*/ 	.byte	0x04, 0x29
        /*0dae*/ 	.short	(.L_26 - .L_25)


	//   ....[0]....
.L_25:
        /*0db0*/ 	.word	0xffffffff


	//   ....[1]....
        /*0db4*/ 	.word	0xffffffff


	//   ....[2]....
        /*0db8*/ 	.word	0xffffffff


	//   ....[3]....
        /*0dbc*/ 	.word	0xffffffff


	//   ....[4]....
        /*0dc0*/ 	.word	0xffffffff


	//   ....[5]....
        /*0dc4*/ 	.word	0xffffffff


	//   ....[6]....
        /*0dc8*/ 	.word	0xffffffff


	//----- nvinfo : EIATTR_COOP_GROUP_INSTR_OFFSETS
	.align		4
.L_26:
        /*0dcc*/ 	.byte	0x04, 0x28
        /*0dce*/ 	.short	(.L_28 - .L_27)


	//   ....[0]....
.L_27:
        /*0dd0*/ 	.word	0x00000070


	//   ....[1]....
        /*0dd4*/ 	.word	0x00000090


	//   ....[2]....
        /*0dd8*/ 	.word	0x00000190


	//   ....[3]....
        /*0ddc*/ 	.word	0x000004c0


	//   ....[4]....
        /*0de0*/ 	.word	0x00000500


	//   ....[5]....
        /*0de4*/ 	.word	0x00000600


	//   ....[6]....
        /*0de8*/ 	.word	0x00000ab0


	//----- nvinfo : EIATTR_REG_RECONFIG
	.align		4
.L_28:
        /*0dec*/ 	.byte	0x01, 0x54
	.zero		2


	//----- nvinfo : EIATTR_MBARRIER_INSTR_OFFSETS
	.align		4
        /*0df0*/ 	.byte	0x04, 0x39
        /*0df2*/ 	.short	(.L_30 - .L_29)


	//   ....[0]....
.L_29:
        /*0df4*/ 	.word	0x00000330
        /*0df8*/ 	.word	0x000000ff
        /*0dfc*/ 	.word	0x00000000
        /*0e00*/ 	.short	0x0100
        /*0e02*/ 	.byte	0x07
	.zero		1


	//   ....[1]....
        /*0e04*/ 	.word	0x00000340
        /*0e08*/ 	.word	0x000000ff
        /*0e0c*/ 	.word	0x00000058
        /*0e10*/ 	.short	0x0100
        /*0e12*/ 	.byte	0x07
	.zero		1


	//   ....[2]....
        /*0e14*/ 	.word	0x00000350
        /*0e18*/ 	.word	0x000000ff
        /*0e1c*/ 	.word	0x00000008
        /*0e20*/ 	.short	0x0100
        /*0e22*/ 	.byte	0x07
	.zero		1


	//   ....[3]....
        /*0e24*/ 	.word	0x00000360
        /*0e28*/ 	.word	0x000000ff
        /*0e2c*/ 	.word	0x00000060
        /*0e30*/ 	.short	0x0100
        /*0e32*/ 	.byte	0x07
	.zero		1


	//   ....[4]....
        /*0e34*/ 	.word	0x00000370
        /*0e38*/ 	.word	0x000000ff
        /*0e3c*/ 	.word	0x00000010
        /*0e40*/ 	.short	0x0100
        /*0e42*/ 	.byte	0x07
	.zero		1


	//   ....[5]....
        /*0e44*/ 	.word	0x00000380
        /*0e48*/ 	.word	0x000000ff
        /*0e4c*/ 	.word	0x00000068
        /*0e50*/ 	.short	0x0100
        /*0e52*/ 	.byte	0x07
	.zero		1


	//   ....[6]....
        /*0e54*/ 	.word	0x00000390
        /*0e58*/ 	.word	0x000000ff
        /*0e5c*/ 	.word	0x00000018
        /*0e60*/ 	.short	0x0100
        /*0e62*/ 	.byte	0x07
	.zero		1


	//   ....[7]....
        /*0e64*/ 	.word	0x000003a0
        /*0e68*/ 	.word	0x000000ff
        /*0e6c*/ 	.word	0x00000070
        /*0e70*/ 	.short	0x0100
        /*0e72*/ 	.byte	0x07
	.zero		1


	//   ....[8]....
        /*0e74*/ 	.word	0x000003b0
        /*0e78*/ 	.word	0x000000ff
        /*0e7c*/ 	.word	0x00000020
        /*0e80*/ 	.short	0x0100
        /*0e82*/ 	.byte	0x07
	.zero		1


	//   ....[9]....
        /*0e84*/ 	.word	0x000003c0
        /*0e88*/ 	.word	0x000000ff
        /*0e8c*/ 	.word	0x00000078
        /*0e90*/ 	.short	0x0100
        /*0e92*/ 	.byte	0x07
	.zero		1


	//   ....[10]....
        /*0e94*/ 	.word	0x000003d0
        /*0e98*/ 	.word	0x000000ff
        /*0e9c*/ 	.word	0x00000028
        /*0ea0*/ 	.short	0x0100
        /*0ea2*/ 	.byte	0x07
	.zero		1


	//   ....[11]....
        /*0ea4*/ 	.word	0x000003e0
        /*0ea8*/ 	.word	0x000000ff
        /*0eac*/ 	.word	0x00000080
        /*0eb0*/ 	.short	0x0100
        /*0eb2*/ 	.byte	0x07
	.zero		1


	//   ....[12]....
        /*0eb4*/ 	.word	0x000003f0
        /*0eb8*/ 	.word	0x000000ff
        /*0ebc*/ 	.word	0x00000030
        /*0ec0*/ 	.short	0x0100
        /*0ec2*/ 	.byte	0x07
	.zero		1


	//   ....[13]....
        /*0ec4*/ 	.word	0x00000400
        /*0ec8*/ 	.word	0x000000ff
        /*0ecc*/ 	.word	0x00000088
        /*0ed0*/ 	.short	0x0100
        /*0ed2*/ 	.byte	0x07
	.zero		1


	//   ....[14]....
        /*0ed4*/ 	.word	0x00000410
        /*0ed8*/ 	.word	0x000000ff
        /*0edc*/ 	.word	0x00000038
        /*0ee0*/ 	.short	0x0100
        /*0ee2*/ 	.byte	0x07
	.zero		1


	//   ....[15]....
        /*0ee4*/ 	.word	0x00000420
        /*0ee8*/ 	.word	0x000000ff
        /*0eec*/ 	.word	0x00000090
        /*0ef0*/ 	.short	0x0100
        /*0ef2*/ 	.byte	0x07
	.zero		1


	//   ....[16]....
        /*0ef4*/ 	.word	0x00000430
        /*0ef8*/ 	.word	0x000000ff
        /*0efc*/ 	.word	0x00000040
        /*0f00*/ 	.short	0x0100
        /*0f02*/ 	.byte	0x07
	.zero		1


	//   ....[17]....
        /*0f04*/ 	.word	0x00000440
        /*0f08*/ 	.word	0x000000ff
        /*0f0c*/ 	.word	0x00000098
        /*0f10*/ 	.short	0x0100
        /*0f12*/ 	.byte	0x07
	.zero		1


	//   ....[18]....
        /*0f14*/ 	.word	0x00000450
        /*0f18*/ 	.word	0x000000ff
        /*0f1c*/ 	.word	0x00000048
        /*0f20*/ 	.short	0x0100
        /*0f22*/ 	.byte	0x07
	.zero		1


	//   ....[19]....
        /*0f24*/ 	.word	0x00000460
        /*0f28*/ 	.word	0x000000ff
        /*0f2c*/ 	.word	0x000000a0
        /*0f30*/ 	.short	0x0100
        /*0f32*/ 	.byte	0x07
	.zero		1


	//   ....[20]....
        /*0f34*/ 	.word	0x00000470
        /*0f38*/ 	.word	0x000000ff
        /*0f3c*/ 	.word	0x00000050
        /*0f40*/ 	.short	0x0100
        /*0f42*/ 	.byte	0x07
	.zero		1


	//   ....[21]....
        /*0f44*/ 	.word	0x00000480
        /*0f48*/ 	.word	0x000000ff
        /*0f4c*/ 	.word	0x000000a8
        /*0f50*/ 	.short	0x0100
        /*0f52*/ 	.byte	0x07
	.zero		1


	//   ....[22]....
        /*0f54*/ 	.word	0x00000950
        /*0f58*/ 	.word	0x000000ff
        /*0f5c*/ 	.word	0x000000e0
        /*0f60*/ 	.short	0x0100
        /*0f62*/ 	.byte	0x07
	.zero		1


	//   ....[23]....
        /*0f64*/ 	.word	0x000009f0
        /*0f68*/ 	.word	0x000000ff
        /*0f6c*/ 	.word	0x000000e8
        /*0f70*/ 	.short	0x0100
        /*0f72*/ 	.byte	0x07
	.zero		1


	//   ....[24]....
        /*0f74*/ 	.word	0x00000a30
        /*0f78*/ 	.word	0x000000ff
        /*0f7c*/ 	.word	0x000000c0
        /*0f80*/ 	.short	0x0100
        /*0f82*/ 	.byte	0x0a
	.zero		1


	//   ....[25]....
        /*0f84*/ 	.word	0x00000a40
        /*0f88*/ 	.word	0x000000ff
        /*0f8c*/ 	.word	0x000000c8
        /*0f90*/ 	.short	0x0100
        /*0f92*/ 	.byte	0x0a
	.zero		1


	//   ....[26]....
        /*0f94*/ 	.word	0x00000a50
        /*0f98*/ 	.word	0x000000ff
        /*0f9c*/ 	.word	0x000000d0
        /*0fa0*/ 	.short	0x0100
        /*0fa2*/ 	.byte	0x0a
	.zero		1


	//   ....[27]....
        /*0fa4*/ 	.word	0x00000a60
        /*0fa8*/ 	.word	0x000000ff
        /*0fac*/ 	.word	0x000000d8
        /*0fb0*/ 	.short	0x0100
        /*0fb2*/ 	.byte	0x0a
	.zero		1


	//   ....[28]....
        /*0fb4*/ 	.word	0x00001910
        /*0fb8*/ 	.word	0x000000ff
        /*0fbc*/ 	.word	0xfffffff8
        /*0fc0*/ 	.short	0x010a
        /*0fc2*/ 	.byte	0x11
	.zero		1


	//   ....[29]....
        /*0fc4*/ 	.word	0x000022f0
        /*0fc8*/ 	.word	0x000000ff
        /*0fcc*/ 	.word	0x00000000
        /*0fd0*/ 	.short	0x010a
        /*0fd2*/ 	.byte	0x06
	.zero		1


	//   ....[30]....
        /*0fd4*/ 	.word	0x00002330
        /*0fd8*/ 	.word	0x000000ff
        /*0fdc*/ 	.word	0x00000000
        /*0fe0*/ 	.short	0x010a
        /*0fe2*/ 	.byte	0x06
	.zero		1


	//   ....[31]....
        /*0fe4*/ 	.word	0x00003510
        /*0fe8*/ 	.word	0x000000ff
        /*0fec*/ 	.word	0x00000000
        /*0ff0*/ 	.short	0x010a
        /*0ff2*/ 	.byte	0x09
	.zero		1


	//   ....[32]....
        /*0ff4*/ 	.word	0x00003550
        /*0ff8*/ 	.word	0x000000ff
        /*0ffc*/ 	.word	0x00000000
        /*1000*/ 	.short	0x010a
        /*1002*/ 	.byte	0x09
	.zero		1


	//   ....[33]....
        /*1004*/ 	.word	0x00004610
        /*1008*/ 	.word	0x000000e5
        /*100c*/ 	.word	0x00000000
        /*1010*/ 	.short	0x0101
        /*1012*/ 	.byte	0x3f
	.zero		1


	//   ....[34]....
        /*1014*/ 	.word	0x000056d0
        /*1018*/ 	.word	0x000000e3
        /*101c*/ 	.word	0x00000000
        /*1020*/ 	.short	0x0101
        /*1022*/ 	.byte	0x1d
	.zero		1


	//   ....[35]....
        /*1024*/ 	.word	0x00005860
        /*1028*/ 	.word	0x00000018
        /*102c*/ 	.word	0x00000000
        /*1030*/ 	.short	0x0101
        /*1032*/ 	.byte	0x3f
	.zero		1


	//   ....[36]....
        /*1034*/ 	.word	0x00005920
        /*1038*/ 	.word	0x000000ff
        /*103c*/ 	.word	0x00000008
        /*1040*/ 	.short	0x010a
        /*1042*/ 	.byte	0x11
	.zero		1


	//   ....[37]....
        /*1044*/ 	.word	0x0000eb10
        /*1048*/ 	.word	0x00000003
        /*104c*/ 	.word	0x00000000
        /*1050*/ 	.short	0x0101
        /*1052*/ 	.byte	0x1d
	.zero		1


	//   ....[38]....
        /*1054*/ 	.word	0x0000f560
        /*1058*/ 	.word	0x0000000d
        /*105c*/ 	.word	0x00000058
        /*1060*/ 	.short	0x010a
        /*1062*/ 	.byte	0x3f
	.zero		1


	//   ....[39]....
        /*1064*/ 	.word	0x0000f930
        /*1068*/ 	.word	0x00000004
        /*106c*/ 	.word	0x000000e8
        /*1070*/ 	.short	0x0101
        /*1072*/ 	.byte	0x3f
	.zero		1


	//   ....[40]....
        /*1074*/ 	.word	0x00010130
        /*1078*/ 	.word	0x00000007
        /*107c*/ 	.word	0x00000000
        /*1080*/ 	.short	0x010a
        /*1082*/ 	.byte	0x3f
	.zero		1


	//   ....[41]....
        /*1084*/ 	.word	0x000101b0
        /*1088*/ 	.word	0x00000009
        /*108c*/ 	.word	0x00000000
        /*1090*/ 	.short	0x010a
        /*1092*/ 	.byte	0x3f
	.zero		1


	//   ....[42]....
        /*1094*/ 	.word	0x00010240
        /*1098*/ 	.word	0x00000006
        /*109c*/ 	.word	0x00000000
        /*10a0*/ 	.short	0x010a
        /*10a2*/ 	.byte	0x3f
	.zero		1


	//   ....[43]....
        /*10a4*/ 	.word	0x000102d0
        /*10a8*/ 	.word	0x00000009
        /*10ac*/ 	.word	0x00000000
        /*10b0*/ 	.short	0x010a
        /*10b2*/ 	.byte	0x3f
	.zero		1


	//   ....[44]....
        /*10b4*/ 	.word	0x00010360
        /*10b8*/ 	.word	0x00000006
        /*10bc*/ 	.word	0x00000000
        /*10c0*/ 	.short	0x010a
        /*10c2*/ 	.byte	0x3f
	.zero		1


	//   ....[45]....
        /*10c4*/ 	.word	0x000103f0
        /*10c8*/ 	.word	0x00000009
        /*10cc*/ 	.word	0x00000000
        /*10d0*/ 	.short	0x010a
        /*10d2*/ 	.byte	0x3f
	.zero		1


	//   ....[46]....
        /*10d4*/ 	.word	0x00010480
        /*10d8*/ 	.word	0x00000006
        /*10dc*/ 	.word	0x00000000
        /*10e0*/ 	.short	0x010a
        /*10e2*/ 	.byte	0x3f
	.zero		1


	//   ....[47]....
        /*10e4*/ 	.word	0x00010510
        /*10e8*/ 	.word	0x00000009
        /*10ec*/ 	.word	0x00000000
        /*10f0*/ 	.short	0x010a
        /*10f2*/ 	.byte	0x3f
	.zero		1


	//   ....[48]....
        /*10f4*/ 	.word	0x000105a0
        /*10f8*/ 	.word	0x00000006
        /*10fc*/ 	.word	0x00000000
        /*1100*/ 	.short	0x010a
        /*1102*/ 	.byte	0x3f
	.zero		1


	//   ....[49]....
        /*1104*/ 	.word	0x00010630
        /*1108*/ 	.word	0x00000009
        /*110c*/ 	.word	0x00000000
        /*1110*/ 	.short	0x010a
        /*1112*/ 	.byte	0x3f
	.zero		1


	//   ....[50]....
        /*1114*/ 	.word	0x000106c0
        /*1118*/ 	.word	0x00000003
        /*111c*/ 	.word	0x00000000
        /*1120*/ 	.short	0x010a
        /*1122*/ 	.byte	0x3f
	.zero		1


	//   ....[51]....
        /*1124*/ 	.word	0x00010730
        /*1128*/ 	.word	0x00000003
        /*112c*/ 	.word	0xfffffff8
        /*1130*/ 	.short	0x010a
        /*1132*/ 	.byte	0x3f
	.zero		1


	//   ....[52]....
        /*1134*/ 	.word	0x00010790
        /*1138*/ 	.word	0x00000003
        /*113c*/ 	.word	0x00000000
        /*1140*/ 	.short	0x010a
        /*1142*/ 	.byte	0x3f
	.zero		1


	//   ....[53]....
        /*1144*/ 	.word	0x00010800
        /*1148*/ 	.word	0x00000000
        /*114c*/ 	.word	0x00000000
        /*1150*/ 	.short	0x010a
        /*1152*/ 	.byte	0x3f
	.zero		1


	//   ....[54]....
        /*1154*/ 	.word	0x00010870
        /*1158*/ 	.word	0x00000019
        /*115c*/ 	.word	0x00000008
        /*1160*/ 	.short	0x010a
        /*1162*/ 	.byte	0x3f
	.zero		1


	//   ....[55]....
        /*1164*/ 	.word	0x00010940
        /*1168*/ 	.word	0x0000000d
        /*116c*/ 	.word	0x00000058
        /*1170*/ 	.short	0x010a
        /*1172*/ 	.byte	0x3f
	.zero		1


	//   ....[56]....
        /*1174*/ 	.word	0x00010a20
        /*1178*/ 	.word	0x00000007
        /*117c*/ 	.word	0x00000000
        /*1180*/ 	.short	0x010a
        /*1182*/ 	.byte	0x3f
	.zero		1


	//   ....[57]....
        /*1184*/ 	.word	0x00010a70
        /*1188*/ 	.word	0x00000009
        /*118c*/ 	.word	0x00000000
        /*1190*/ 	.short	0x010a
        /*1192*/ 	.byte	0x3f
	.zero		1


	//   ....[58]....
        /*1194*/ 	.word	0x00010ac0
        /*1198*/ 	.word	0x00000006
        /*119c*/ 	.word	0x00000000
        /*11a0*/ 	.short	0x010a
        /*11a2*/ 	.byte	0x3f
	.zero		1


	//   ....[59]....
        /*11a4*/ 	.word	0x00010b10
        /*11a8*/ 	.word	0x00000009
        /*11ac*/ 	.word	0x00000000
        /*11b0*/ 	.short	0x010a
        /*11b2*/ 	.byte	0x3f
	.zero		1


	//   ....[60]....
        /*11b4*/ 	.word	0x00010b60
        /*11b8*/ 	.word	0x00000006
        /*11bc*/ 	.word	0x00000000
        /*11c0*/ 	.short	0x010a
        /*11c2*/ 	.byte	0x3f
	.zero		1


	//   ....[61]....
        /*11c4*/ 	.word	0x00010bb0
        /*11c8*/ 	.word	0x00000009
        /*11cc*/ 	.word	0x00000000
        /*11d0*/ 	.short	0x010a
        /*11d2*/ 	.byte	0x3f
	.zero		1


	//   ....[62]....
        /*11d4*/ 	.word	0x00010c00
        /*11d8*/ 	.word	0x00000006
        /*11dc*/ 	.word	0x00000000
        /*11e0*/ 	.short	0x010a
        /*11e2*/ 	.byte	0x3f
	.zero		1


	//   ....[63]....
        /*11e4*/ 	.word	0x00010c50
        /*11e8*/ 	.word	0x00000009
        /*11ec*/ 	.word	0x00000000
        /*11f0*/ 	.short	0x010a
        /*11f2*/ 	.byte	0x3f
	.zero		1


	//   ....[64]....
        /*11f4*/ 	.word	0x00010ca0
        /*11f8*/ 	.word	0x00000006
        /*11fc*/ 	.word	0x00000000
        /*1200*/ 	.short	0x010a
        /*1202*/ 	.byte	0x3f
	.zero		1


	//   ....[65]....
        /*1204*/ 	.word	0x00010cf0
        /*1208*/ 	.word	0x00000009
        /*120c*/ 	.word	0x00000000
        /*1210*/ 	.short	0x010a
        /*1212*/ 	.byte	0x3f
	.zero		1


	//----- nvinfo : EIATTR_NUM_MBARRIERS
	.align		4
.L_30:
        /*1214*/ 	.byte	0x03, 0x38
        /*1216*/ 	.short	0x001c


	//----- nvinfo : EIATTR_EXIT_INSTR_OFFSETS
	.align		4
        /*1218*/ 	.byte	0x04, 0x1c
        /*121a*/ 	.short	(.L_32 - .L_31)


	//   ....[0]....
.L_31:
        /*121c*/ 	.word	0x00001650


	//   ....[1]....
        /*1220*/ 	.word	0x000016b0


	//   ....[2]....
        /*1224*/ 	.word	0x0000f220


	//   ....[3]....
        /*1228*/ 	.word	0x0000f250


	//   ....[4]....
        /*122c*/ 	.word	0x00010710


	//----- nvinfo : EIATTR_MAX_THREADS
	.align		4
.L_32:
        /*1230*/ 	.byte	0x04, 0x05
        /*1232*/ 	.short	(.L_34 - .L_33)
.L_33:
        /*1234*/ 	.word	0x00000180
        /*1238*/ 	.word	0x00000001
        /*123c*/ 	.word	0x00000001


	//----- nvinfo : EIATTR_CRS_STACK_SIZE
	.align		4
.L_34:
        /*1240*/ 	.byte	0x04, 0x1e
        /*1242*/ 	.short	(.L_36 - .L_35)
.L_35:
        /*1244*/ 	.word	0x00000000


	//----- nvinfo : EIATTR_CBANK_PARAM_SIZE
	.align		4
.L_36:
        /*1248*/ 	.byte	0x03, 0x19
        /*124a*/ 	.short	0x0470


	//----- nvinfo : EIATTR_PARAM_CBANK
	.align		4
        /*124c*/ 	.byte	0x04, 0x0a
        /*124e*/ 	.short	(.L_38 - .L_37)
	.align		4
.L_37:
        /*1250*/ 	.word	index@(.nv.constant0._ZN7cutlass13device_kernelINS_4gemm6kernel13GemmUniversalIN4cute5tupleIJiiiiEEENS1_10collective13CollectiveMmaINS1_37MainloopSm90TmaGmmaWarpSpecializedFP8ILi11ENS5_IJNS4_1CILi2EEENSA_ILi1EEESC_EEENS1_32KernelTmaWarpSpecializedPingpongEEENS5_IJNSA_ILi64EEENSA_ILi256EEESG_EEENS_12float_e4m3_tENS5_IJlSC_lEEESJ_SK_NS4_8TiledMMAINS4_8MMA_AtomIJNS4_4SM904GMMA31MMA_64x256x32_F32E4M3E4M3_SS_TNILNSO_7ScaleInE1ELSQ_1EEEEEENS4_6LayoutINS5_IJSC_SC_SC_EEENS5_IJNSA_ILi0EEESV_SV_EEEEENS5_IJNS4_10UnderscoreESY_SY_EEEEENS4_13SM90_TMA_LOADENS4_14ComposedLayoutINS4_7SwizzleILi2ELi4ELi3EEENS4_18smem_ptr_flag_bitsILi8EEENST_INS5_IJNSA_ILi8EEESG_EEENS5_IJSG_SC_EEEEEEEvNS4_8identityENS4_23SM90_TMA_LOAD_MULTICASTES1B_vS1C_EENS_8epilogue10collective6detail29Sm90TmaWarpSpecializedAdapterINS1G_15DefaultEpilogueISJ_SK_SK_NS1F_6thread17LinearCombinationISJ_Li1EffLNS1K_9ScaleType4KindE0ELNS_15FloatRoundStyleE2ESJ_EENS1_15EpilogueDefaultEEEEEvvEEEEvNT_6ParamsE)
        /*1254*/ 	.short	0x0210
        /*1256*/ 	.short	0x0470


	//----- nvinfo : EIATTR_SW_WAR
	.align		4
.L_38:
        /*1258*/ 	.byte	0x04, 0x36
        /*125a*/ 	.short	(.L_40 - .L_39)
.L_39:
        /*125c*/ 	.word	0x00000008
.L_40:


//--------------------- .nv.callgraph             --------------------------
	.section	.nv.callgraph,"",@"SHT_CUDA_CALLGRAPH"
	.align	4
	.sectionentsize	8
	.align		4
        /*0000*/ 	.word	0x00000000
	.align		4
        /*0004*/ 	.word	0xffffffff
	.align		4
        /*0008*/ 	.word	0x00000000
	.align		4
        /*000c*/ 	.word	0xfffffffe
	.align		4
        /*0010*/ 	.word	0x00000000
	.align		4
        /*0014*/ 	.word	0xfffffffd
	.align		4
        /*0018*/ 	.word	0x00000000
	.align		4
        /*001c*/ 	.word	0xfffffffc


//--------------------- .nv.constant4             --------------------------
	.section	.nv.constant4,"a",@progbits
	.align	8
	.align		8
.nv.constant4:
        /*0000*/ 	.dword	_ZN39_INTERNAL_1416c221_4_k_cu_77d84749_57274cuda3std3__45__cpo5beginE
	.align		8
        /*0008*/ 	.dword	_ZN39_INTERNAL_1416c221_4_k_cu_77d84749_57274cuda3std3__45__cpo3endE
	.align		8
        /*0010*/ 	.dword	_ZN39_INTERNAL_1416c221_4_k_cu_77d84749_57274cuda3std3__45__cpo6cbeginE
	.align		8
        /*0018*/ 	.dword	_ZN39_INTERNAL_1416c221_4_k_cu_77d84749_57274cuda3std3__45__cpo4cendE
	.align		8
        /*0020*/ 	.dword	_ZN39_INTERNAL_1416c221_4_k_cu_77d84749_57274cuda3std3__441_GLOBAL__N__1416c221_4_k_cu_77d84749_57276ignoreE
	.align		8
        /*0028*/ 	.dword	_ZN39_INTERNAL_1416c221_4_k_cu_77d84749_57274cuda3std3__419piecewise_constructE
	.align		8
        /*0030*/ 	.dword	_ZN39_INTERNAL_1416c221_4_k_cu_77d84749_57274cuda3std3__48in_placeE
	.align		8
        /*0038*/ 	.dword	_ZN39_INTERNAL_1416c221_4_k_cu_77d84749_57274cuda3std6ranges3__45__cpo4swapE
	.align		8
        /*0040*/ 	.dword	_ZN39_INTERNAL_1416c221_4_k_cu_77d84749_57274cuda3std6ranges3__45__cpo9iter_moveE
	.align		8
        /*0048*/ 	.dword	_ZN39_INTERNAL_1416c221_4_k_cu_77d84749_57274cute7productE
	.align		8
        /*0050*/ 	.dword	_ZN39_INTERNAL_1416c221_4_k_cu_77d84749_57274cute1_E


//--------------------- .text._ZN7cutlass13device_kernelINS_4gemm6kernel13GemmUniversalIN4cute5tupleIJiiiiEEENS1_10collective13CollectiveMmaINS1_37MainloopSm90TmaGmmaWarpSpecializedFP8ILi11ENS5_IJNS4_1CILi2EEENSA_ILi1EEESC_EEENS1_32KernelTmaWarpSpecializedPingpongEEENS5_IJNSA_ILi64EEENSA_ILi256EEESG_EEENS_12float_e4m3_tENS5_IJlSC_lEEESJ_SK_NS4_8TiledMMAINS4_8MMA_AtomIJNS4_4SM904GMMA31MMA_64x256x32_F32E4M3E4M3_SS_TNILNSO_7ScaleInE1ELSQ_1EEEEEENS4_6LayoutINS5_IJSC_SC_SC_EEENS5_IJNSA_ILi0EEESV_SV_EEEEENS5_IJNS4_10UnderscoreESY_SY_EEEEENS4_13SM90_TMA_LOADENS4_14ComposedLayoutINS4_7SwizzleILi2ELi4ELi3EEENS4_18smem_ptr_flag_bitsILi8EEENST_INS5_IJNSA_ILi8EEESG_EEENS5_IJSG_SC_EEEEEEEvNS4_8identityENS4_23SM90_TMA_LOAD_MULTICASTES1B_vS1C_EENS_8epilogue10collective6detail29Sm90TmaWarpSpecializedAdapterINS1G_15DefaultEpilogueISJ_SK_SK_NS1F_6thread17LinearCombinationISJ_Li1EffLNS1K_9ScaleType4KindE0ELNS_15FloatRoundStyleE2ESJ_EENS1_15EpilogueDefaultEEEEEvvEEEEvNT_6ParamsE --------------------------
	.section	.text._ZN7cutlass13device_kernelINS_4gemm6kernel13GemmUniversalIN4cute5tupleIJiiiiEEENS1_10collective13CollectiveMmaINS1_37MainloopSm90TmaGmmaWarpSpecializedFP8ILi11ENS5_IJNS4_1CILi2EEENSA_ILi1EEESC_EEENS1_32KernelTmaWarpSpecializedPingpongEEENS5_IJNSA_ILi64EEENSA_ILi256EEESG_EEENS_12float_e4m3_tENS5_IJlSC_lEEESJ_SK_NS4_8TiledMMAINS4_8MMA_AtomIJNS4_4SM904GMMA31MMA_64x256x32_F32E4M3E4M3_SS_TNILNSO_7ScaleInE1ELSQ_1EEEEEENS4_6LayoutINS5_IJSC_SC_SC_EEENS5_IJNSA_ILi0EEESV_SV_EEEEENS5_IJNS4_10UnderscoreESY_SY_EEEEENS4_13SM90_TMA_LOADENS4_14ComposedLayoutINS4_7SwizzleILi2ELi4ELi3EEENS4_18smem_ptr_flag_bitsILi8EEENST_INS5_IJNSA_ILi8EEESG_EEENS5_IJSG_SC_EEEEEEEvNS4_8identityENS4_23SM90_TMA_LOAD_MULTICASTES1B_vS1C_EENS_8epilogue10collective6detail29Sm90TmaWarpSpecializedAdapterINS1G_15DefaultEpilogueISJ_SK_SK_NS1F_6thread17LinearCombinationISJ_Li1EffLNS1K_9ScaleType4KindE0ELNS_15FloatRoundStyleE2ESJ_EENS1_15EpilogueDefaultEEEEEvvEEEEvNT_6ParamsE,"ax",@progbits
	.align	128
.text._ZN7cutlass13device_kernelINS_4gemm6kernel13GemmUniversalIN4cute5tupleIJiiiiEEENS1_10collective13CollectiveMmaINS1_37MainloopSm90TmaGmmaWarpSpecializedFP8ILi11ENS5_IJNS4_1CILi2EEENSA_ILi1EEESC_EEENS1_32KernelTmaWarpSpecializedPingpongEEENS5_IJNSA_ILi64EEENSA_ILi256EEESG_EEENS_12float_e4m3_tENS5_IJlSC_lEEESJ_SK_NS4_8TiledMMAINS4_8MMA_AtomIJNS4_4SM904GMMA31MMA_64x256x32_F32E4M3E4M3_SS_TNILNSO_7ScaleInE1ELSQ_1EEEEEENS4_6LayoutINS5_IJSC_SC_SC_EEENS5_IJNSA_ILi0EEESV_SV_EEEEENS5_IJNS4_10UnderscoreESY_SY_EEEEENS4_13SM90_TMA_LOADENS4_14ComposedLayoutINS4_7SwizzleILi2ELi4ELi3EEENS4_18smem_ptr_flag_bitsILi8EEENST_INS5_IJNSA_ILi8EEESG_EEENS5_IJSG_SC_EEEEEEEvNS4_8identityENS4_23SM90_TMA_LOAD_MULTICASTES1B_vS1C_EENS_8epilogue10collective6detail29Sm90TmaWarpSpecializedAdapterINS1G_15DefaultEpilogueISJ_SK_SK_NS1F_6thread17LinearCombinationISJ_Li1EffLNS1K_9ScaleType4KindE0ELNS_15FloatRoundStyleE2ESJ_EENS1_15EpilogueDefaultEEEEEvvEEEEvNT_6ParamsE:
        .type           _ZN7cutlass13device_kernelINS_4gemm6kernel13GemmUniversalIN4cute5tupleIJiiiiEEENS1_10collective13CollectiveMmaINS1_37MainloopSm90TmaGmmaWarpSpecializedFP8ILi11ENS5_IJNS4_1CILi2EEENSA_ILi1EEESC_EEENS1_32KernelTmaWarpSpecializedPingpongEEENS5_IJNSA_ILi64EEENSA_ILi256EEESG_EEENS_12float_e4m3_tENS5_IJlSC_lEEESJ_SK_NS4_8TiledMMAINS4_8MMA_AtomIJNS4_4SM904GMMA31MMA_64x256x32_F32E4M3E4M3_SS_TNILNSO_7ScaleInE1ELSQ_1EEEEEENS4_6LayoutINS5_IJSC_SC_SC_EEENS5_IJNSA_ILi0EEESV_SV_EEEEENS5_IJNS4_10UnderscoreESY_SY_EEEEENS4_13SM90_TMA_LOADENS4_14ComposedLayoutINS4_7SwizzleILi2ELi4ELi3EEENS4_18smem_ptr_flag_bitsILi8EEENST_INS5_IJNSA_ILi8EEESG_EEENS5_IJSG_SC_EEEEEEEvNS4_8identityENS4_23SM90_TMA_LOAD_MULTICASTES1B_vS1C_EENS_8epilogue10collective6detail29Sm90TmaWarpSpecializedAdapterINS1G_15DefaultEpilogueISJ_SK_SK_NS1F_6thread17LinearCombinationISJ_Li1EffLNS1K_9ScaleType4KindE0ELNS_15FloatRoundStyleE2ESJ_EENS1_15EpilogueDefaultEEEEEvvEEEEvNT_6ParamsE,@function
        .size           _ZN7cutlass13device_kernelINS_4gemm6kernel13GemmUniversalIN4cute5tupleIJiiiiEEENS1_10collective13CollectiveMmaINS1_37MainloopSm90TmaGmmaWarpSpecializedFP8ILi11ENS5_IJNS4_1CILi2EEENSA_ILi1EEESC_EEENS1_32KernelTmaWarpSpecializedPingpongEEENS5_IJNSA_ILi64EEENSA_ILi256EEESG_EEENS_12float_e4m3_tENS5_IJlSC_lEEESJ_SK_NS4_8TiledMMAINS4_8MMA_AtomIJNS4_4SM904GMMA31MMA_64x256x32_F32E4M3E4M3_SS_TNILNSO_7ScaleInE1ELSQ_1EEEEEENS4_6LayoutINS5_IJSC_SC_SC_EEENS5_IJNSA_ILi0EEESV_SV_EEEEENS5_IJNS4_10UnderscoreESY_SY_EEEEENS4_13SM90_TMA_LOADENS4_14ComposedLayoutINS4_7SwizzleILi2ELi4ELi3EEENS4_18smem_ptr_flag_bitsILi8EEENST_INS5_IJNSA_ILi8EEESG_EEENS5_IJSG_SC_EEEEEEEvNS4_8identityENS4_23SM90_TMA_LOAD_MULTICASTES1B_vS1C_EENS_8epilogue10collective6detail29Sm90TmaWarpSpecializedAdapterINS1G_15DefaultEpilogueISJ_SK_SK_NS1F_6thread17LinearCombinationISJ_Li1EffLNS1K_9ScaleType4KindE0ELNS_15FloatRoundStyleE2ESJ_EENS1_15EpilogueDefaultEEEEEvvEEEEvNT_6ParamsE,(.L_x_351 - _ZN7cutlass13device_kernelINS_4gemm6kernel13GemmUniversalIN4cute5tupleIJiiiiEEENS1_10collective13CollectiveMmaINS1_37MainloopSm90TmaGmmaWarpSpecializedFP8ILi11ENS5_IJNS4_1CILi2EEENSA_ILi1EEESC_EEENS1_32KernelTmaWarpSpecializedPingpongEEENS5_IJNSA_ILi64EEENSA_ILi256EEESG_EEENS_12float_e4m3_tENS5_IJlSC_lEEESJ_SK_NS4_8TiledMMAINS4_8MMA_AtomIJNS4_4SM904GMMA31MMA_64x256x32_F32E4M3E4M3_SS_TNILNSO_7ScaleInE1ELSQ_1EEEEEENS4_6LayoutINS5_IJSC_SC_SC_EEENS5_IJNSA_ILi0EEESV_SV_EEEEENS5_IJNS4_10UnderscoreESY_SY_EEEEENS4_13SM90_TMA_LOADENS4_14ComposedLayoutINS4_7SwizzleILi2ELi4ELi3EEENS4_18smem_ptr_flag_bitsILi8EEENST_INS5_IJNSA_ILi8EEESG_EEENS5_IJSG_SC_EEEEEEEvNS4_8identityENS4_23SM90_TMA_LOAD_MULTICASTES1B_vS1C_EENS_8epilogue10collective6detail29Sm90TmaWarpSpecializedAdapterINS1G_15DefaultEpilogueISJ_SK_SK_NS1F_6thread17LinearCombinationISJ_Li1EffLNS1K_9ScaleType4KindE0ELNS_15FloatRoundStyleE2ESJ_EENS1_15EpilogueDefaultEEEEEvvEEEEvNT_6ParamsE)
        .other          _ZN7cutlass13device_kernelINS_4gemm6kernel13GemmUniversalIN4cute5tupleIJiiiiEEENS1_10collective13CollectiveMmaINS1_37MainloopSm90TmaGmmaWarpSpecializedFP8ILi11ENS5_IJNS4_1CILi2EEENSA_ILi1EEESC_EEENS1_32KernelTmaWarpSpecializedPingpongEEENS5_IJNSA_ILi64EEENSA_ILi256EEESG_EEENS_12float_e4m3_tENS5_IJlSC_lEEESJ_SK_NS4_8TiledMMAINS4_8MMA_AtomIJNS4_4SM904GMMA31MMA_64x256x32_F32E4M3E4M3_SS_TNILNSO_7ScaleInE1ELSQ_1EEEEEENS4_6LayoutINS5_IJSC_SC_SC_EEENS5_IJNSA_ILi0EEESV_SV_EEEEENS5_IJNS4_10UnderscoreESY_SY_EEEEENS4_13SM90_TMA_LOADENS4_14ComposedLayoutINS4_7SwizzleILi2ELi4ELi3EEENS4_18smem_ptr_flag_bitsILi8EEENST_INS5_IJNSA_ILi8EEESG_EEENS5_IJSG_SC_EEEEEEEvNS4_8identityENS4_23SM90_TMA_LOAD_MULTICASTES1B_vS1C_EENS_8epilogue10collective6detail29Sm90TmaWarpSpecializedAdapterINS1G_15DefaultEpilogueISJ_SK_SK_NS1F_6thread17LinearCombinationISJ_Li1EffLNS1K_9ScaleType4KindE0ELNS_15FloatRoundStyleE2ESJ_EENS1_15EpilogueDefaultEEEEEvvEEEEvNT_6ParamsE,@"STO_CUDA_ENTRY STV_DEFAULT"
_ZN7cutlass13device_kernelINS_4gemm6kernel13GemmUniversalIN4cute5tupleIJiiiiEEENS1_10collective13CollectiveMmaINS1_37MainloopSm90TmaGmmaWarpSpecializedFP8ILi11ENS5_IJNS4_1CILi2EEENSA_ILi1EEESC_EEENS1_32KernelTmaWarpSpecializedPingpongEEENS5_IJNSA_ILi64EEENSA_ILi256EEESG_EEENS_12float_e4m3_tENS5_IJlSC_lEEESJ_SK_NS4_8TiledMMAINS4_8MMA_AtomIJNS4_4SM904GMMA31MMA_64x256x32_F32E4M3E4M3_SS_TNILNSO_7ScaleInE1ELSQ_1EEEEEENS4_6LayoutINS5_IJSC_SC_SC_EEENS5_IJNSA_ILi0EEESV_SV_EEEEENS5_IJNS4_10UnderscoreESY_SY_EEEEENS4_13SM90_TMA_LOADENS4_14ComposedLayoutINS4_7SwizzleILi2ELi4ELi3EEENS4_18smem_ptr_flag_bitsILi8EEENST_INS5_IJNSA_ILi8EEESG_EEENS5_IJSG_SC_EEEEEEEvNS4_8identityENS4_23SM90_TMA_LOAD_MULTICASTES1B_vS1C_EENS_8epilogue10collective6detail29Sm90TmaWarpSpecializedAdapterINS1G_15DefaultEpilogueISJ_SK_SK_NS1F_6thread17LinearCombinationISJ_Li1EffLNS1K_9ScaleType4KindE0ELNS_15FloatRoundStyleE2ESJ_EENS1_15EpilogueDefaultEEEEEvvEEEEvNT_6ParamsE:
[----:B------:R-:W0:Y:S02]  /*0000*/  LDC R1, c[0x0][0x28] ;  /* 0x00000a00ff017b82 */ /* 0x000e240000000800 */
[----:B0-----:R-:W-:Y:S01]  /*0010*/  VIADD R1, R1, 0xfffffee8 ;  /* 0xfffffee801017836 */ /* 0x001fe20000000000 */
[----:B------:R-:W0:Y:S01]  /*0020*/  S2R R2, SR_TID.X ;  /* 0x0000000000027919 */ /* 0x000e220000002100 */
[----:B------:R-:W-:Y:S01]  /*0030*/  ELECT P0, URZ, PT ;  /* 0x00000000003f782f */ /* 0x000fe20003800000 */
[----:B------:R-:W-:Y:S01]  /*0040*/  BSSY B0, `(.L_x_0) ;  /* 0x0000014000007945 */ /* 0x000fe20003800000 */
[--C-:B0-----:R-:W-:Y:S02]  /*0050*/  SHF.R.U32.HI R0, RZ, 0x5, R2.reuse ;  /* 0x00000005ff007819 */ /* 0x101fe40000011602 */
[----:B------:R-:W-:-:S03]  /*0060*/  SHF.R.U32.HI R5, RZ, 0x7, R2 ;  /* 0x00000007ff057819 */ /* 0x000fc60000011602 */
[----:B------:R-:W0:Y:S02]  /*0070*/  SHFL.IDX PT, R3, R0, RZ, 0x1f ;  /* 0x00001fff00037589 */ /* 0x000e2400000e0000 */
[----:B0-----:R-:W-:Y:S02]  /*0080*/  R2UR UR6, R3 ;  /* 0x00000000030672ca */ /* 0x001fe400000e0000 */
[----:B------:R0:W1:Y:S11]  /*0090*/  SHFL.IDX PT, R3, R5, RZ, 0x1f ;  /* 0x00001fff05037589 */ /* 0x00007600000e0000 */
[----:B------:R-:W-:-:S02]  /*00a0*/  USHF.R.S32.HI UR4, URZ, 0x1f, UR6 ;  /* 0x0000001f3f047899 */ /* 0x000fc40008011406 */
[----:B------:R-:W-:Y:S02]  /*00b0*/  ISETP.NE.OR P0, PT, RZ, UR6, !P0 ;  /* 0x00000006ff007c0c */ /* 0x000fe4000c705670 */
[----:B------:R-:W-:-:S04]  /*00c0*/  ULEA.HI UR4, UR4, UR6, URZ, 0x2 ;  /* 0x0000000604047291 */ /* 0x000fc8000f8f103f */
[----:B------:R-:W-:-:S04]  /*00d0*/  ULOP3.LUT UR4, UR4, 0xfffffffc, URZ, 0xc0, !UPT ;  /* 0xfffffffc04047892 */ /* 0x000fc8000f8ec03f */
[----:B------:R-:W-:-:S03]  /*00e0*/  UIADD3 UR6, UR6, -UR4, URZ ;  /* 0x8000000406067290 */ /* 0x000fc6000fffe03f */
[----:B01----:R-:W-:Y:S09]  /*00f0*/  @P0 BRA `(.L_x_1) ;  /* 0x0000000000200947 */ /* 0x003ff20003800000 */
[----:B------:R-:W-:Y:S02]  /*0100*/  ULDC.64 UR4, c[0x0][0x198] ;  /* 0x0000660000047ab9 */ /* 0x000fe40000000a00 */
[----:B------:R-:W-:Y:S02]  /*0110*/  UIADD3 UR8, UP0, UR4, 0xf0, URZ ;  /* 0x000000f004087890 */ /* 0x000fe4000ff1e03f */
[----:B------:R-:W-:Y:S02]  /*0120*/  UIADD3 UR4, UP1, UR4, 0x1f0, URZ ;  /* 0x000001f004047890 */ /* 0x000fe4000ff3e03f */
[----:B------:R-:W-:Y:S02]  /*0130*/  UIADD3.X UR9, URZ, UR5, URZ, UP0, !UPT ;  /* 0x000000053f097290 */ /* 0x000fe400087fe43f */
[----:B------:R-:W-:-:S07]  /*0140*/  UIADD3.X UR5, URZ, UR5, URZ, UP1, !UPT ;  /* 0x000000053f057290 */ /* 0x000fce0008ffe43f */
[----:B------:R0:W-:Y:S02]  /*0150*/  UTMACCTL.PF [UR8] ;  /* 0x00000000080079b9 */ /* 0x0001e40008040000 */
[----:B------:R0:W-:Y:S02]  /*0160*/  UTMACCTL.PF [UR4] ;  /* 0x00000000040079b9 */ /* 0x0001e40008040000 */
[----:B0-----:R-:W-:Y:S01]  /*0170*/  NOP ;  /* 0x0000000000007918 */ /* 0x001fe20000000000 */
.L_x_1:
[----:B------:R-:W-:Y:S05]  /*0180*/  BSYNC B0 ;  /* 0x0000000000007941 */ /* 0x000fea0003800000 */
.L_x_0:
[----:B------:R-:W0:Y:S01]  /*0190*/  SHFL.IDX PT, R6, R0, RZ, 0x1f ;  /* 0x00001fff00067589 */ /* 0x000e2200000e0000 */
[----:B------:R-:W-:Y:S01]  /*01a0*/  R2UR UR14, R3 ;  /* 0x00000000030e72ca */ /* 0x000fe200000e0000 */
[----:B------:R-:W-:-:S04]  /*01b0*/  UISETP.NE.AND UP0, UPT, UR6, 0x3, UPT ;  /* 0x000000030600788c */ /* 0x000fc8000bf05270 */
[----:B------:R-:W-:-:S08]  /*01c0*/  UISETP.EQ.OR UP0, UPT, UR6, URZ, !UP0 ;  /* 0x0000003f0600728c */ /* 0x000fd0000c702670 */
[----:B------:R-:W-:Y:S02]  /*01d0*/  UIADD3 UR12, UR14, -0x1, URZ ;  /* 0xffffffff0e0c7890 */ /* 0x000fe4000fffe03f */
[----:B------:R-:W-:Y:S02]  /*01e0*/  UISETP.EQ.AND UP0, UPT, UR14, URZ, UP0 ;  /* 0x0000003f0e00728c */ /* 0x000fe40008702270 */
[----:B------:R-:W-:Y:S02]  /*01f0*/  UISETP.GE.U32.AND UP1, UPT, UR12, 0x2, UPT ;  /* 0x000000020c00788c */ /* 0x000fe4000bf26070 */
[----:B------:R-:W-:Y:S01]  /*0200*/  USEL UR13, URZ, 0x1, !UP0 ;  /* 0x000000013f0d7887 */ /* 0x000fe2000c000000 */
[----:B0-----:R-:W-:-:S03]  /*0210*/  ISETP.NE.AND P0, PT, R6, RZ, PT ;  /* 0x000000ff0600720c */ /* 0x001fc60003f05270 */
[----:B------:R-:W-:-:S10]  /*0220*/  USEL UR13, UR13, 0x2, UP1 ;  /* 0x000000020d0d7887 */ /* 0x000fd40008800000 */
[----:B------:R-:W-:Y:S05]  /*0230*/  @P0 BRA `(.L_x_2) ;  /* 0x00000000009c0947 */ /* 0x000fea0003800000 */
[----:B------:R-:W-:Y:S01]  /*0240*/  ELECT P0, URZ, PT ;  /* 0x00000000003f782f */ /* 0x000fe20003800000 */
[----:B------:R-:W-:-:S12]  /*0250*/  BSSY B0, `(.L_x_2) ;  /* 0x0000025000007945 */ /* 0x000fd80003800000 */
[----:B------:R-:W-:Y:S05]  /*0260*/  @!P0 BRA `(.L_x_3) ;  /* 0x00000000008c8947 */ /* 0x000fea0003800000 */
[----:B------:R-:W0:Y:S01]  /*0270*/  S2UR UR7, SR_CgaCtaId ;  /* 0x00000000000779c3 */ /* 0x000e220000008800 */
[----:B------:R-:W-:Y:S01]  /*0280*/  UMOV UR4, 0x400 ;  /* 0x0000040000047882 */ /* 0x000fe20000000000 */
[----:B------:R-:W-:Y:S01]  /*0290*/  UMOV UR5, 0x1 ;  /* 0x0000000100057882 */ /* 0x000fe20000000000 */
[----:B------:R-:W-:Y:S02]  /*02a0*/  UMOV UR8, 0x2 ;  /* 0x0000000200087882 */ /* 0x000fe40000000000 */
[----:B------:R-:W-:-:S04]  /*02b0*/  UIADD3 UR8, -UR8, 0x100000, URZ ;  /* 0x0010000008087890 */ /* 0x000fc8000fffe13f */
[----:B------:R-:W-:Y:S02]  /*02c0*/  USHF.L.U32 UR9, UR8, 0xb, URZ ;  /* 0x0000000b08097899 */ /* 0x000fe4000800063f */
[----:B------:R-:W-:Y:S02]  /*02d0*/  USHF.L.U32 UR8, UR8, 0x1, URZ ;  /* 0x0000000108087899 */ /* 0x000fe4000800063f */
[----:B0-----:R-:W-:Y:S02]  /*02e0*/  ULEA UR7, UR7, UR4, 0x18 ;  /* 0x0000000407077291 */ /* 0x001fe4000f8ec03f */
[----:B------:R-:W-:-:S04]  /*02f0*/  UIADD3 UR4, -UR5, 0x100000, URZ ;  /* 0x0010000005047890 */ /* 0x000fc8000fffe13f */
[----:B------:R-:W-:Y:S02]  /*0300*/  USHF.L.U32 UR5, UR4, 0xb, URZ ;  /* 0x0000000b04057899 */ /* 0x000fe4000800063f */
[----:B------:R-:W-:Y:S01]  /*0310*/  USHF.L.U32 UR4, UR4, 0x1, URZ ;  /* 0x0000000104047899 */ /* 0x000fe2000800063f */
[----:B------:R-:W0:Y:S11]  /*0320*/  FENCE.VIEW.ASYNC.S ;  /* 0x00000000000073c6 */ /* 0x000e360000000000 */
[----:B0-----:R0:W1:Y:S01]  /*0330*/  SYNCS.EXCH.64 URZ, [UR7], UR4 ;  /* 0x00000004073f75b2 */ /* 0x0010620008000100 */
[----:B------:R0:W2:Y:S01]  /*0340*/  SYNCS.EXCH.64 URZ, [UR7+0x58], UR8 ;  /* 0x00005808073f75b2 */ /* 0x0000a20008000100 */
[----:B------:R0:W3:Y:S01]  /*0350*/  SYNCS.EXCH.64 URZ, [UR7+0x8], UR4 ;  /* 0x00000804073f75b2 */ /* 0x0000e20008000100 */
[----:B------:R0:W4:Y:S01]  /*0360*/  SYNCS.EXCH.64 URZ, [UR7+0x60], UR8 ;  /* 0x00006008073f75b2 */ /* 0x0001220008000100 */
[----:B------:R0:W0:Y:S01]  /*0370*/  SYNCS.EXCH.64 URZ, [UR7+0x10], UR4 ;  /* 0x00001004073f75b2 */ /* 0x0000220008000100 */
        /* <DEDUP_REMOVED lines=17> */
[----:B------:R-:W-:Y:S01]  /*0490*/  NOP ;  /* 0x0000000000007918 */ /* 0x000fe20000000000 */
.L_x_3:
[----:B0-----:R-:W-:Y:S05]  /*04a0*/  BSYNC B0 ;  /* 0x0000000000007941 */ /* 0x001fea0003800000 */
.L_x_2:
[----:B------:R-:W-:Y:S01]  /*04b0*/  SHF.R.S32.HI R3, RZ, 0x1f, R2 ;  /* 0x0000001fff037819 */ /* 0x000fe20000011402 */
[----:B------:R-:W0:Y:S01]  /*04c0*/  SHFL.IDX PT, R7, R0, RZ, 0x1f ;  /* 0x00001fff00077589 */ /* 0x000e2200000e0000 */
[----:B------:R-:W5:Y:S01]  /*04d0*/  S2UR UR15, SR_CTAID.X ;  /* 0x00000000000f79c3 */ /* 0x000f620000002500 */
[----:B------:R-:W-:Y:S02]  /*04e0*/  ELECT P0, URZ, PT ;  /* 0x00000000003f782f */ /* 0x000fe40003800000 */
[----:B------:R-:W-:Y:S01]  /*04f0*/  LEA.HI R3, R3, R2, RZ, 0x7 ;  /* 0x0000000203037211 */ /* 0x000fe200078f38ff */
[----:B------:R5:W1:Y:S01]  /*0500*/  SHFL.IDX PT, R10, R0, RZ, 0x1f ;  /* 0x00001fff000a7589 */ /* 0x000a6200000e0000 */
[----:B------:R-:W-:Y:S01]  /*0510*/  SHF.R.S32.HI R9, RZ, 0x1f, R6 ;  /* 0x0000001fff097819 */ /* 0x000fe20000011406 */
[----:B------:R-:W-:Y:S01]  /*0520*/  ULDC UR4, c[0x0][0x150] ;  /* 0x0000540000047ab9 */ /* 0x000fe20000000800 */
[----:B------:R-:W-:Y:S02]  /*0530*/  LOP3.LUT R3, R3, 0xffffff80, RZ, 0xc0, !PT ;  /* 0xffffff8003037812 */ /* 0x000fe400078ec0ff */
[----:B------:R-:W-:-:S02]  /*0540*/  ELECT P1, URZ, PT ;  /* 0x00000000003f782f */ /* 0x000fc40003820000 */
[----:B------:R-:W-:Y:S01]  /*0550*/  LEA.HI R9, R9, R6, RZ, 0x2 ;  /* 0x0000000609097211 */ /* 0x000fe200078f10ff */
[----:B------:R-:W2:Y:S01]  /*0560*/  LDC R13, c[0x0][0x144] ;  /* 0x00005100ff0d7b82 */ /* 0x000ea20000000800 */
[----:B------:R-:W-:Y:S01]  /*0570*/  UMOV UR9, 0x80 ;  /* 0x0000008000097882 */ /* 0x000fe20000000000 */
[----:B------:R-:W-:Y:S01]  /*0580*/  IMAD.IADD R3, R2, 0x1, -R3 ;  /* 0x0000000102037824 */ /* 0x000fe200078e0a03 */
[----:B------:R-:W-:Y:S01]  /*0590*/  LOP3.LUT R9, R9, 0x3ffffffc, RZ, 0xc0, !PT ;  /* 0x3ffffffc09097812 */ /* 0x000fe200078ec0ff */
[----:B------:R-:W-:Y:S01]  /*05a0*/  NOP ;  /* 0x0000000000007918 */ /* 0x000fe20000000000 */
[----:B------:R-:W-:Y:S01]  /*05b0*/  NOP ;  /* 0x0000000000007918 */ /* 0x000fe20000000000 */
[----:B------:R-:W-:Y:S02]  /*05c0*/  ISETP.NE.AND P3, PT, RZ, UR14, PT ;  /* 0x0000000eff007c0c */ /* 0x000fe4000bf65270 */
[----:B------:R-:W-:Y:S01]  /*05d0*/  SHF.R.S32.HI R12, RZ, 0x1f, R3 ;  /* 0x0000001fff0c7819 */ /* 0x000fe20000011403 */
[----:B------:R-:W-:Y:S01]  /*05e0*/  IMAD.IADD R9, R6, 0x1, -R9 ;  /* 0x0000000106097824 */ /* 0x000fe200078e0a09 */
[----:B------:R-:W3:Y:S01]  /*05f0*/  LDC R15, c[0x0][0x148] ;  /* 0x00005200ff0f7b82 */ /* 0x000ee20000000800 */
[----:B------:R-:W4:Y:S01]  /*0600*/  SHFL.IDX PT, R6, R5, RZ, 0x1f ;  /* 0x00001fff05067589 */ /* 0x000f2200000e0000 */
[----:B------:R-:W-:-:S02]  /*0610*/  LEA.HI R4, R12, R3, RZ, 0x3 ;  /* 0x000000030c047211 */ /* 0x000fc400078f18ff */
[----:B0-----:R-:W-:Y:S02]  /*0620*/  ISETP.NE.OR P0, PT, R7, RZ, !P0 ;  /* 0x000000ff0700720c */ /* 0x001fe40004705670 */
[--C-:B------:R-:W-:Y:S02]  /*0630*/  SHF.R.S32.HI R7, RZ, 0x3, R4.reuse ;  /* 0x00000003ff077819 */ /* 0x100fe40000011404 */
[----:B------:R-:W-:Y:S02]  /*0640*/  SHF.R.S32.HI R8, RZ, 0x1f, R4 ;  /* 0x0000001fff087819 */ /* 0x000fe40000011404 */
[----:B------:R-:W0:Y:S01]  /*0650*/  S2R R4, SR_CTAID.Y ;  /* 0x0000000000047919 */ /* 0x000e220000002600 */
[----:B-----5:R-:W-:Y:S02]  /*0660*/  I2FP.F32.U32 R0, UR15 ;  /* 0x0000000f00007c45 */ /* 0x020fe40008201000 */
[----:B------:R-:W-:Y:S02]  /*0670*/  LEA.HI R8, R8, R7, RZ, 0x2 ;  /* 0x0000000708087211 */ /* 0x000fe400078f10ff */
[----:B-1----:R-:W-:Y:S01]  /*0680*/  ISETP.NE.OR P1, PT, R10, RZ, !P1 ;  /* 0x000000ff0a00720c */ /* 0x002fe20004f25670 */
[----:B------:R-:W-:Y:S01]  /*0690*/  FMUL R11, R0, UR4 ;  /* 0x00000004000b7c20 */ /* 0x000fe20008400000 */
[----:B------:R-:W-:Y:S01]  /*06a0*/  LOP3.LUT R8, R8, 0xfffffffc, RZ, 0xc0, !PT ;  /* 0xfffffffc08087812 */ /* 0x000fe200078ec0ff */
[----:B------:R-:W-:Y:S01]  /*06b0*/  VOTEU.ALL UP0, P0 ;  /* 0x00000000003f7886 */ /* 0x000fe20000000000 */
[----:B------:R-:W-:-:S03]  /*06c0*/  ULDC UR4, c[0x0][0x154] ;  /* 0x0000550000047ab9 */ /* 0x000fc60000000800 */
[----:B------:R-:W-:Y:S01]  /*06d0*/  IMAD.IADD R8, R7, 0x1, -R8 ;  /* 0x0000000107087824 */ /* 0x000fe200078e0a08 */
[----:B------:R-:W1:Y:S01]  /*06e0*/  F2I.U32.TRUNC.NTZ R11, R11 ;  /* 0x0000000b000b7305 */ /* 0x000e62000020f000 */
[----:B------:R-:W5:Y:S01]  /*06f0*/  @!UP0 S2UR UR8, SR_CgaCtaId ;  /* 0x00000000000889c3 */ /* 0x000f620000008800 */
[----:B------:R-:W-:Y:S01]  /*0700*/  @!UP0 UMOV UR7, 0x400 ;  /* 0x0000040000078882 */ /* 0x000fe20000000000 */
[----:B------:R-:W-:Y:S01]  /*0710*/  IMAD R8, R9, 0x4, R8 ;  /* 0x0000000409087824 */ /* 0x000fe200078e0208 */
[----:B----4-:R-:W-:Y:S01]  /*0720*/  R2UR UR17, R6 ;  /* 0x00000000061172ca */ /* 0x010fe200000e0000 */
[----:B------:R-:W-:Y:S01]  /*0730*/  VOTEU.ALL UP1, P1 ;  /* 0x00000000003f7886 */ /* 0x000fe20000820000 */
[----:B------:R-:W-:Y:S01]  /*0740*/  VOTEU.ALL UP2, P1 ;  /* 0x00000000003f7886 */ /* 0x000fe20000840000 */
[C---:B------:R-:W-:Y:S01]  /*0750*/  IMAD.SHL.U32 R7, R8.reuse, 0x4, RZ ;  /* 0x0000000408077824 */ /* 0x040fe200078e00ff */
[----:B------:R-:W-:Y:S01]  /*0760*/  LEA.HI R0, R8, R8, RZ, 0x1 ;  /* 0x0000000808007211 */ /* 0x000fe200078f08ff */
[----:B------:R-:W-:Y:S01]  /*0770*/  VOTEU.ALL UP3, P1 ;  /* 0x00000000003f7886 */ /* 0x000fe20000860000 */
[----:B------:R-:W4:Y:S01]  /*0780*/  @!UP1 S2UR UR11, SR_CgaCtaId ;  /* 0x00000000000b99c3 */ /* 0x000f220000008800 */
[----:B------:R-:W-:Y:S01]  /*0790*/  @!UP1 UMOV UR10, 0x400 ;  /* 0x00000400000a9882 */ /* 0x000fe20000000000 */
[----:B------:R-:W-:Y:S01]  /*07a0*/  LOP3.LUT R9, R0, 0xfffffffe, RZ, 0xc0, !PT ;  /* 0xfffffffe00097812 */ /* 0x000fe200078ec0ff */
[----:B------:R-:W-:Y:S01]  /*07b0*/  VOTEU.ALL UP4, P1 ;  /* 0x00000000003f7886 */ /* 0x000fe20000880000 */
[C---:B------:R-:W-:Y:S01]  /*07c0*/  LOP3.LUT R17, R8.reuse, 0xc, R7, 0x78, !PT ;  /* 0x0000000c08117812 */ /* 0x040fe200078e7807 */
[----:B-1----:R-:W-:Y:S01]  /*07d0*/  IMAD.MOV R14, RZ, RZ, -R11 ;  /* 0x000000ffff0e7224 */ /* 0x002fe200078e0a0b */
[----:B------:R-:W-:Y:S01]  /*07e0*/  VOTEU.ALL UP5, P1 ;  /* 0x00000000003f7886 */ /* 0x000fe200008a0000 */
[----:B------:R-:W-:Y:S01]  /*07f0*/  IMAD.IADD R9, R8, 0x1, -R9 ;  /* 0x0000000108097824 */ /* 0x000fe200078e0a09 */
[----:B0-----:R-:W-:Y:S01]  /*0800*/  I2FP.F32.U32 R0, R4 ;  /* 0x0000000400007245 */ /* 0x001fe20000201000 */
[----:B--2---:R-:W-:Y:S01]  /*0810*/  IMAD R14, R13, R14, UR15 ;  /* 0x0000000f0d0e7e24 */ /* 0x004fe2000f8e020e */
[----:B------:R-:W0:Y:S01]  /*0820*/  LDC R8, c[0x0][0x140] ;  /* 0x00005000ff087b82 */ /* 0x000e220000000800 */
[----:B------:R1:W-:Y:S02]  /*0830*/  STL [R1+0x80], R17 ;  /* 0x0000801101007387 */ /* 0x0003e40000100800 */
[----:B------:R-:W-:Y:S01]  /*0840*/  FMUL R0, R0, UR4 ;  /* 0x0000000400007c20 */ /* 0x000fe20008400000 */
[----:B------:R-:W-:Y:S01]  /*0850*/  ISETP.NE.AND P2, PT, R9, R14, PT ;  /* 0x0000000e0900720c */ /* 0x000fe20003f45270 */
[----:B------:R-:W-:Y:S01]  /*0860*/  UMOV UR4, 0x20 ;  /* 0x0000002000047882 */ /* 0x000fe20000000000 */
[----:B-----5:R-:W-:-:S02]  /*0870*/  @!UP0 ULEA UR7, UR8, UR7, 0x18 ;  /* 0x0000000708078291 */ /* 0x020fc4000f8ec03f */
[----:B------:R-:W-:-:S04]  /*0880*/  @!UP0 UIADD3 UR4, -UR4, 0x100000, URZ ;  /* 0x0010000004048890 */ /* 0x000fc8000fffe13f */
[----:B------:R-:W-:Y:S02]  /*0890*/  @!UP0 USHF.L.U32 UR5, UR4, 0xb, URZ ;  /* 0x0000000b04058899 */ /* 0x000fe4000800063f */
[----:B------:R-:W-:Y:S01]  /*08a0*/  @!UP0 USHF.L.U32 UR4, UR4, 0x1, URZ ;  /* 0x0000000104048899 */ /* 0x000fe2000800063f */
[----:B------:R-:W2:Y:S01]  /*08b0*/  F2I.U32.TRUNC.NTZ R0, R0 ;  /* 0x0000000000007305 */ /* 0x000ea2000020f000 */
[----:B------:R-:W-:-:S04]  /*08c0*/  @!UP1 UIADD3 UR8, -UR9, 0x100000, URZ ;  /* 0x0010000009089890 */ /* 0x000fc8000fffe13f */
[----:B------:R-:W-:Y:S02]  /*08d0*/  @!UP1 USHF.L.U32 UR9, UR8, 0xb, URZ ;  /* 0x0000000b08099899 */ /* 0x000fe4000800063f */
[----:B------:R-:W-:Y:S01]  /*08e0*/  @!UP1 USHF.L.U32 UR8, UR8, 0x1, URZ ;  /* 0x0000000108089899 */ /* 0x000fe2000800063f */
[----:B------:R-:W-:Y:S01]  /*08f0*/  VOTEU.ALL UP0, P0 ;  /* 0x00000000003f7886 */ /* 0x000fe20000000000 */
[----:B----4-:R-:W-:Y:S01]  /*0900*/  @!UP1 ULEA UR10, UR11, UR10, 0x18 ;  /* 0x0000000a0b0a9291 */ /* 0x010fe2000f8ec03f */
[----:B------:R-:W-:Y:S01]  /*0910*/  VOTEU.ALL UP1, P0 ;  /* 0x00000000003f7886 */ /* 0x000fe20000020000 */
[----:B------:R-:W-:-:S04]  /*0920*/  LOP3.LUT P0, RZ, R3, 0x7, RZ, 0xc0, !PT ;  /* 0x0000000703ff7812 */ /* 0x000fc8000780c0ff */
[C---:B------:R-:W-:Y:S01]  /*0930*/  ISETP.LT.U32.AND P0, PT, R17.reuse, 0x2, !P0 ;  /* 0x000000021100780c */ /* 0x040fe20004701070 */
[----:B------:R-:W4:Y:S02]  /*0940*/  FENCE.VIEW.ASYNC.S ;  /* 0x00000000000073c6 */ /* 0x000f240000000000 */
[----:B----4-:R1:W4:Y:S01]  /*0950*/  @!UP0 SYNCS.EXCH.64 URZ, [UR7+0xe0], UR4 ;  /* 0x0000e004073f85b2 */ /* 0x0103220008000100 */
[----:B--2---:R-:W-:Y:S01]  /*0960*/  IMAD.MOV R16, RZ, RZ, -R0 ;  /* 0x000000ffff107224 */ /* 0x004fe200078e0a00 */
[----:B------:R-:W-:Y:S02]  /*0970*/  @P2 LEA.HI R0, R17, R17, RZ, 0x1 ;  /* 0x0000001111002211 */ /* 0x000fe400078f08ff */
[----:B0-----:R-:W-:Y:S01]  /*0980*/  ISETP.EQ.U32.AND P1, PT, R8, 0x1, PT ;  /* 0x000000010800780c */ /* 0x001fe20003f22070 */
[----:B---3--:R-:W-:Y:S01]  /*0990*/  IMAD R7, R15, R16, R4 ;  /* 0x000000100f077224 */ /* 0x008fe200078e0204 */
[----:B------:R-:W-:-:S04]  /*09a0*/  @P2 SHF.R.S32.HI R0, RZ, 0x1, R0 ;  /* 0x00000001ff002819 */ /* 0x000fc80000011400 */
[----:B------:R-:W-:Y:S01]  /*09b0*/  @P2 ISETP.NE.AND P4, PT, R0, R7, PT ;  /* 0x000000070000220c */ /* 0x000fe20003f85270 */
[----:B------:R-:W-:Y:S01]  /*09c0*/  IMAD.MOV.U32 R0, RZ, RZ, 0x1 ;  /* 0x00000001ff007424 */ /* 0x000fe200078e00ff */
[----:B------:R-:W-:Y:S02]  /*09d0*/  SEL R7, RZ, 0x1, !P0 ;  /* 0x00000001ff077807 */ /* 0x000fe40004000000 */
[----:B------:R-:W-:Y:S01]  /*09e0*/  @P2 SEL R0, RZ, 0x1, P4 ;  /* 0x00000001ff002807 */ /* 0x000fe20002000000 */
[----:B------:R1:W0:Y:S01]  /*09f0*/  @!UP1 SYNCS.EXCH.64 URZ, [UR7+0xe8], UR4 ;  /* 0x0000e804073f95b2 */ /* 0x0002220008000100 */
[----:B------:R-:W-:Y:S02]  /*0a00*/  NOP ;  /* 0x0000000000007918 */ /* 0x000fe40000000000 */
[----:B------:R-:W-:-:S05]  /*0a10*/  LOP3.LUT R0, R0, R7, RZ, 0xc0, !PT ;  /* 0x0000000700007212 */ /* 0x000fca00078ec0ff */
[----:B------:R1:W-:Y:S01]  /*0a20*/  STL [R1+0x78], R0 ;  /* 0x0000780001007387 */ /* 0x0003e20000100800 */
[----:B------:R1:W2:Y:S01]  /*0a30*/  @!UP2 SYNCS.EXCH.64 URZ, [UR10+0xc0], UR8 ;  /* 0x0000c0080a3fa5b2 */ /* 0x0002a20008000100 */
[----:B------:R1:W3:Y:S01]  /*0a40*/  @!UP3 SYNCS.EXCH.64 URZ, [UR10+0xc8], UR8 ;  /* 0x0000c8080a3fb5b2 */ /* 0x0002e20008000100 */
[----:B------:R1:W0:Y:S01]  /*0a50*/  @!UP4 SYNCS.EXCH.64 URZ, [UR10+0xd0], UR8 ;  /* 0x0000d0080a3fc5b2 */ /* 0x0002220008000100 */
[----:B------:R1:W0:Y:S01]  /*0a60*/  @!UP5 SYNCS.EXCH.64 URZ, [UR10+0xd8], UR8 ;  /* 0x0000d8080a3fd5b2 */ /* 0x0002220008000100 */
[----:B------:R-:W-:Y:S01]  /*0a70*/  NOP ;  /* 0x0000000000007918 */ /* 0x000fe20000000000 */
[----:B----4-:R-:W-:Y:S05]  /*0a80*/  @!P1 BRA `(.L_x_4) ;  /* 0x0000000000089947 */ /* 0x010fea0003800000 */
[----:B0-23--:R-:W-:Y:S01]  /*0a90*/  UCGABAR_ARV ;  /* 0x00000000000079c7 */ /* 0x00dfe20008000000 */
[----:B------:R-:W-:Y:S05]  /*0aa0*/  BRA `(.L_x_5) ;  /* 0x0000000000047947 */ /* 0x000fea0003800000 */
.L_x_4:
[----:B0-23--:R-:W-:Y:S01]  /*0ab0*/  NOP ;  /* 0x0000000000007918 */ /* 0x00dfe20000000000 */
.L_x_5:
[----:B-1----:R-:W-:Y:S01]  /*0ac0*/  ULDC.64 UR4, c[0x0][0x598] ;  /* 0x0001660000047ab9 */ /* 0x002fe20000000a00 */
[----:B------:R-:W-:Y:S01]  /*0ad0*/  ULDC.64 UR22, c[0x0][0x208] ;  /* 0x0000820000167ab9 */ /* 0x000fe20000000a00 */
[----:B------:R-:W-:-:S04]  /*0ae0*/  ISETP.NE.U32.AND P0, PT, RZ, UR4, PT ;  /* 0x00000004ff007c0c */ /* 0x000fc8000bf05070 */
[----:B------:R-:W-:-:S13]  /*0af0*/  ISETP.NE.AND.EX P0, PT, RZ, UR5, PT, P0 ;  /* 0x00000005ff007c0c */ /* 0x000fda000bf05300 */
[----:B------:R-:W-:Y:S05]  /*0b00*/  @!P0 BRA `(.L_x_6) ;  /* 0x0000000000208947 */ /* 0x000fea0003800000 */
[----:B------:R-:W0:Y:S02]  /*0b10*/  LDC.64 R6, c[0x0][0x598] ;  /* 0x00016600ff067b82 */ /* 0x000e240000000a00 */
[----:B0-----:R-:W2:Y:S02]  /*0b20*/  LDG.E.64 R6, desc[UR22][R6.64] ;  /* 0x0000001606067981 */ /* 0x001ea4000c1e1b00 */
[----:B--2---:R-:W-:-:S04]  /*0b30*/  ISETP.NE.U32.AND P0, PT, R6, RZ, PT ;  /* 0x000000ff0600720c */ /* 0x004fc80003f05070 */
[----:B------:R-:W-:-:S13]  /*0b40*/  ISETP.NE.AND.EX P0, PT, R7, RZ, PT, P0 ;  /* 0x000000ff0700720c */ /* 0x000fda0003f05300 */
[----:B------:R-:W-:Y:S05]  /*0b50*/  @!P0 BRA `(.L_x_6) ;  /* 0x00000000000c8947 */ /* 0x000fea0003800000 */
[----:B------:R-:W2:Y:S02]  /*0b60*/  LD.E R6, desc[UR22][R6.64] ;  /* 0x0000001606067980 */ /* 0x000ea4000c101900 */
[----:B--2---:R-:W-:Y:S01]  /*0b70*/  R2UR UR24, R6 ;  /* 0x00000000061872ca */ /* 0x004fe200000e0000 */
[----:B------:R-:W-:-:S14]  /*0b80*/  BRA `(.L_x_7) ;  /* 0x0000000000247947 */ /* 0x000fdc0003800000 */
.L_x_6:
[----:B------:R-:W-:Y:S02]  /*0b90*/  ULDC.64 UR4, c[0x0][0x588] ;  /* 0x0001620000047ab9 */ /* 0x000fe40000000a00 */
[----:B------:R-:W-:-:S04]  /*0ba0*/  ISETP.NE.U32.AND P0, PT, RZ, UR4, PT ;  /* 0x00000004ff007c0c */ /* 0x000fc8000bf05070 */
[----:B------:R-:W-:-:S13]  /*0bb0*/  ISETP.NE.AND.EX P0, PT, RZ, UR5, PT, P0 ;  /* 0x00000005ff007c0c */ /* 0x000fda000bf05300 */
[----:B------:R-:W-:Y:S05]  /*0bc0*/  @!P0 BRA `(.L_x_8) ;  /* 0x0000000000108947 */ /* 0x000fea0003800000 */
[----:B------:R-:W0:Y:S02]  /*0bd0*/  LDC.64 R6, c[0x0][0x588] ;  /* 0x00016200ff067b82 */ /* 0x000e240000000a00 */
[----:B0-----:R-:W2:Y:S02]  /*0be0*/  LDG.E R6, desc[UR22][R6.64] ;  /* 0x0000001606067981 */ /* 0x001ea4000c1e1900 */
[----:B--2---:R-:W-:Y:S01]  /*0bf0*/  R2UR UR24, R6 ;  /* 0x00000000061872ca */ /* 0x004fe200000e0000 */
[----:B------:R-:W-:-:S14]  /*0c00*/  BRA `(.L_x_7) ;  /* 0x0000000000047947 */ /* 0x000fdc0003800000 */
.L_x_8:
[----:B------:R-:W-:-:S05]  /*0c10*/  ULDC UR24, c[0x0][0x580] ;  /* 0x0001600000187ab9 */ /* 0x000fca0000000800 */
.L_x_7:
[----:B------:R-:W-:Y:S02]  /*0c20*/  ULDC.64 UR4, c[0x0][0x5a0] ;  /* 0x0001680000047ab9 */ /* 0x000fe40000000a00 */
        /* <DEDUP_REMOVED lines=11> */
.L_x_9:
        /* <DEDUP_REMOVED lines=8> */
.L_x_11:
[----:B------:R-:W-:-:S05]  /*0d60*/  ULDC UR25, c[0x0][0x584] ;  /* 0x0001610000197ab9 */ /* 0x000fca0000000800 */
.L_x_10:
[----:B------:R-:W0:Y:S01]  /*0d70*/  LDC R0, c[0x0][0x65c] ;  /* 0x00019700ff007b82 */ /* 0x000e220000000800 */
[----:B------:R-:W-:Y:S01]  /*0d80*/  IMAD.U32 R6, RZ, RZ, UR15 ;  /* 0x0000000fff067e24 */ /* 0x000fe2000f8e00ff */
[----:B------:R-:W-:Y:S01]  /*0d90*/  UISETP.NE.AND UP0, UPT, UR14, 0x2, UPT ;  /* 0x000000020e00788c */ /* 0x000fe2000bf05270 */
[----:B------:R-:W-:Y:S01]  /*0da0*/  IMAD.MOV.U32 R7, RZ, RZ, RZ ;  /* 0x000000ffff077224 */ /* 0x000fe200078e00ff */
[----:B------:R-:W-:Y:S01]  /*0db0*/  ULDC UR7, c[0x0][0x28c] ;  /* 0x0000a30000077ab9 */ /* 0x000fe20000000800 */
[----:B------:R-:W-:Y:S01]  /*0dc0*/  UMOV UR5, URZ ;  /* 0x0000003f00057c82 */ /* 0x000fe20008000000 */
[----:B------:R-:W-:Y:S02]  /*0dd0*/  UIADD3 UR7, UR7, 0x3f, URZ ;  /* 0x0000003f07077890 */ /* 0x000fe4000fffe03f */
[----:B------:R-:W-:Y:S01]  /*0de0*/  PLOP3.LUT P0, PT, PT, PT, UP0, 0x80, 0x0 ;  /* 0x000000000000781c */ /* 0x000fe20003f0f008 */
[----:B------:R-:W-:Y:S01]  /*0df0*/  UMOV UR4, URZ ;  /* 0x0000003f00047c82 */ /* 0x000fe20008000000 */
[----:B------:R-:W-:Y:S01]  /*0e00*/  USHF.R.S32.HI UR10, URZ, 0x1f, UR7 ;  /* 0x0000001f3f0a7899 */ /* 0x000fe20008011407 */
[----:B------:R-:W-:-:S03]  /*0e10*/  ULDC.64 UR18, c[0x0][0x650] ;  /* 0x0001940000127ab9 */ /* 0x000fc60000000a00 */
[----:B------:R-:W-:-:S04]  /*0e20*/  ULEA.HI UR10, UR10, UR7, URZ, 0x6 ;  /* 0x000000070a0a7291 */ /* 0x000fc8000f8f303f */
[----:B------:R-:W-:Y:S01]  /*0e30*/  USHF.R.S32.HI UR14, URZ, 0x6, UR10 ;  /* 0x000000063f0e7899 */ /* 0x000fe2000801140a */
[----:B0-----:R-:W-:-:S13]  /*0e40*/  ISETP.NE.AND P2, PT, R0, 0x1, PT ;  /* 0x000000010000780c */ /* 0x001fda0003f45270 */
[----:B------:R-:W0:Y:S01]  /*0e50*/  @P2 LDC R9, c[0x0][0x10] ;  /* 0x00000400ff092b82 */ /* 0x000e220000000800 */
[----:B------:R-:W-:-:S07]  /*0e60*/  @P2 IMAD.MOV.U32 R5, RZ, RZ, RZ ;  /* 0x000000ffff052224 */ /* 0x000fce00078e00ff */
[----:B------:R-:W1:Y:S01]  /*0e70*/  @!P2 LDC R11, c[0x0][0xc] ;  /* 0x00000300ff0bab82 */ /* 0x000e620000000800 */
[----:B------:R-:W-:Y:S01]  /*0e80*/  ULDC UR8, c[0x0][0xc] ;  /* 0x0000030000087ab9 */ /* 0x000fe20000000800 */
[----:B------:R-:W-:Y:S01]  /*0e90*/  ULDC UR9, c[0x0][0x10] ;  /* 0x0000040000097ab9 */ /* 0x000fe20000000800 */
[----:B------:R-:W-:Y:S01]  /*0ea0*/  ULDC UR7, c[0x0][0x14] ;  /* 0x0000050000077ab9 */ /* 0x000fe20000000800 */
[----:B------:R-:W-:-:S04]  /*0eb0*/  UIMAD.WIDE.U32 UR8, UR8, UR9, URZ ;  /* 0x00000009080872a5 */ /* 0x000fc8000f8e003f */
[----:B------:R-:W-:Y:S01]  /*0ec0*/  UIMAD.WIDE.U32 UR20, UR8, UR7, URZ ;  /* 0x00000007081472a5 */ /* 0x000fe2000f8e003f */
[----:B0-----:R-:W-:Y:S01]  /*0ed0*/  @P2 IMAD.WIDE.U32 R8, R9, UR15, R4 ;  /* 0x0000000f09082c25 */ /* 0x001fe2000f8e0004 */
[----:B------:R-:W-:-:S03]  /*0ee0*/  UIMAD UR15, UR9, UR7, URZ ;  /* 0x00000007090f72a4 */ /* 0x000fc6000f8e023f */
[----:B------:R-:W-:Y:S01]  /*0ef0*/  @P2 IMAD.MOV.U32 R13, RZ, RZ, R8 ;  /* 0x000000ffff0d2224 */ /* 0x000fe200078e0008 */
[----:B------:R-:W-:Y:S01]  /*0f00*/  UIADD3 UR15, UR21, UR15, URZ ;  /* 0x0000000f150f7290 */ /* 0x000fe2000fffe03f */
[----:B-1----:R-:W-:-:S04]  /*0f10*/  @!P2 IMAD.WIDE.U32 R6, R4, R11, R6 ;  /* 0x0000000b0406a225 */ /* 0x002fc800078e0006 */
[----:B------:R-:W-:Y:S02]  /*0f20*/  @P2 IMAD.MOV.U32 R11, RZ, RZ, RZ ;  /* 0x000000ffff0b2224 */ /* 0x000fe400078e00ff */
[----:B------:R-:W-:Y:S02]  /*0f30*/  @!P2 IMAD.MOV.U32 R13, RZ, RZ, R6 ;  /* 0x000000ffff0da224 */ /* 0x000fe400078e0006 */
[----:B------:R-:W-:Y:S02]  /*0f40*/  @P2 IMAD.IADD R10, R9, 0x1, R11 ;  /* 0x00000001090a2824 */ /* 0x000fe400078e020b */
[----:B------:R-:W-:Y:S01]  /*0f50*/  @!P2 IMAD.MOV.U32 R10, RZ, RZ, R7 ;  /* 0x000000ffff0aa224 */ /* 0x000fe200078e0007 */
[----:B------:R0:W-:Y:S01]  /*0f60*/  STL [R1+0x88], R13 ;  /* 0x0000880d01007387 */ /* 0x0001e20000100800 */
[----:B------:R-:W-:Y:S02]  /*0f70*/  IMAD.MOV.U32 R17, RZ, RZ, R13 ;  /* 0x000000ffff117224 */ /* 0x000fe400078e000d */
[----:B------:R-:W-:Y:S01]  /*0f80*/  IMAD.MOV.U32 R22, RZ, RZ, R10 ;  /* 0x000000ffff167224 */ /* 0x000fe200078e000a */
[----:B------:R0:W-:Y:S01]  /*0f90*/  STL [R1+0x84], R10 ;  /* 0x0000840a01007387 */ /* 0x0001e20000100800 */
[----:B------:R-:W-:Y:S05]  /*0fa0*/  @P0 BRA `(.L_x_12) ;  /* 0x0000000000280947 */ /* 0x000fea0003800000 */
[----:B------:R-:W-:Y:S01]  /*0fb0*/  IADD3 R17, P0, R17, UR20, RZ ;  /* 0x0000001411117c10 */ /* 0x000fe2000ff1e0ff */
[----:B------:R-:W-:Y:S02]  /*0fc0*/  UISETP.GE.U32.AND UP0, UPT, UR14, 0xb, UPT ;  /* 0x0000000b0e00788c */ /* 0x000fe4000bf06070 */
[----:B------:R-:W-:Y:S01]  /*0fd0*/  UIMAD.WIDE.U32 UR4, UR14, -0x45d1745d, URZ ;  /* 0xba2e8ba30e0478a5 */ /* 0x000fe2000f8e003f */
[----:B------:R-:W-:Y:S01]  /*0fe0*/  IADD3.X R22, R22, UR15, RZ, P0, !PT ;  /* 0x0000000f16167c10 */ /* 0x000fe200087fe4ff */
[----:B------:R1:W-:Y:S02]  /*0ff0*/  STL [R1+0x88], R17 ;  /* 0x0000881101007387 */ /* 0x0003e40000100800 */
[----:B------:R-:W-:Y:S02]  /*1000*/  USHF.R.U32.HI UR5, URZ, 0x3, UR5 ;  /* 0x000000033f057899 */ /* 0x000fe40008011605 */
[----:B------:R1:W-:Y:S01]  /*1010*/  STL [R1+0x84], R22 ;  /* 0x0000841601007387 */ /* 0x0003e20000100800 */
[----:B------:R-:W-:-:S02]  /*1020*/  UMOV UR4, URZ ;  /* 0x0000003f00047c82 */ /* 0x000fc40008000000 */
[----:B------:R-:W-:Y:S02]  /*1030*/  @UP0 ULOP3.LUT UR4, UR5, 0x1, URZ, 0xc0, !UPT ;  /* 0x0000000105040892 */ /* 0x000fe4000f8ec03f */
[----:B------:R-:W-:-:S12]  /*1040*/  UIMAD UR5, UR5, -0xb, UR14 ;  /* 0xfffffff5050578a4 */ /* 0x000fd8000f8e020e */
.L_x_12:
[----:B------:R-:W-:Y:S01]  /*1050*/  IMAD.MOV.U32 R8, RZ, RZ, -0x1 ;  /* 0xffffffffff087424 */ /* 0x000fe200078e00ff */
[----:B------:R-:W-:Y:S01]  /*1060*/  ISETP.GE.U32.AND P0, PT, R17, UR18, PT ;  /* 0x0000001211007c0c */ /* 0x000fe2000bf06070 */
[----:B------:R-:W-:Y:S01]  /*1070*/  IMAD.MOV.U32 R6, RZ, RZ, -0x1 ;  /* 0xffffffffff067424 */ /* 0x000fe200078e00ff */
[----:B------:R-:W-:Y:S01]  /*1080*/  PRMT R0, RZ, 0x7610, R0 ;  /* 0x00007610ff007816 */ /* 0x000fe20000000000 */
[----:B------:R-:W-:Y:S01]  /*1090*/  IMAD.MOV.U32 R7, RZ, RZ, -0x1 ;  /* 0xffffffffff077424 */ /* 0x000fe200078e00ff */
[----:B------:R2:W-:Y:S01]  /*10a0*/  STL [R1+0x8c], R8 ;  /* 0x00008c0801007387 */ /* 0x0005e20000100800 */
[----:B------:R-:W-:-:S03]  /*10b0*/  ISETP.GE.U32.AND.EX P0, PT, R22, UR19, PT, P0 ;  /* 0x0000001316007c0c */ /* 0x000fc6000bf06100 */
[----:B------:R2:W-:Y:S04]  /*10c0*/  STL [R1+0x7c], R6 ;  /* 0x00007c0601007387 */ /* 0x0005e80000100800 */
[----:B------:R2:W-:Y:S06]  /*10d0*/  STL [R1+0x90], R7 ;  /* 0x0000900701007387 */ /* 0x0005ec0000100800 */
[----:B------:R-:W-:Y:S05]  /*10e0*/  @P0 BRA `(.L_x_13) ;  /* 0x0000000400380947 */ /* 0x000fea0003800000 */
[----:B------:R-:W3:Y:S01]  /*10f0*/  LDC.64 R18, c[0x0][0x628] ;  /* 0x00018a00ff127b82 */ /* 0x000ee20000000a00 */
[----:B--2---:R-:W-:Y:S02]  /*1100*/  IMAD.MOV.U32 R6, RZ, RZ, R17 ;  /* 0x000000ffff067224 */ /* 0x004fe400078e0011 */
[----:B------:R-:W-:-:S05]  /*1110*/  IMAD.MOV.U32 R7, RZ, RZ, R22 ;  /* 0x000000ffff077224 */ /* 0x000fca00078e0016 */
[----:B------:R-:W2:Y:S08]  /*1120*/  LDC R0, c[0x0][0x630] ;  /* 0x00018c00ff007b82 */ /* 0x000eb00000000800 */
[----:B------:R-:W4:Y:S01]  /*1130*/  LDC.64 R20, c[0x0][0x620] ;  /* 0x00018800ff147b82 */ /* 0x000f220000000a00 */
[----:B---3--:R-:W-:-:S04]  /*1140*/  ISETP.NE.U32.AND P0, PT, R18, RZ, PT ;  /* 0x000000ff1200720c */ /* 0x008fc80003f05070 */
[----:B------:R-:W-:-:S13]  /*1150*/  ISETP.NE.AND.EX P0, PT, R19, RZ, PT, P0 ;  /* 0x000000ff1300720c */ /* 0x000fda0003f05300 */
[----:B--2-4-:R-:W-:Y:S05]  /*1160*/  @!P0 BRA `(.L_x_14) ;  /* 0x0000000000288947 */ /* 0x014fea0003800000 */
[----:B------:R-:W2:Y:S02]  /*1170*/  LDC R11, c[0x0][0x634] ;  /* 0x00018d00ff0b7b82 */ /* 0x000ea40000000800 */
[----:B--2---:R-:W-:-:S05]  /*1180*/  IADD3 R11, P0, R17, R11, RZ ;  /* 0x0000000b110b7210 */ /* 0x004fca0007f1e0ff */
[----:B0-----:R-:W-:-:S04]  /*1190*/  IMAD.X R13, RZ, RZ, R22, P0 ;  /* 0x000000ffff0d7224 */ /* 0x001fc800000e0616 */
[----:B------:R-:W-:-:S04]  /*11a0*/  IMAD.WIDE.U32 R6, R13, R18, RZ ;  /* 0x000000120d067225 */ /* 0x000fc800078e00ff */
[----:B------:R-:W-:-:S04]  /*11b0*/  IMAD.WIDE.U32 R8, P0, R11, R19, R6 ;  /* 0x000000130b087225 */ /* 0x000fc80007800006 */
[----:B------:R-:W-:-:S04]  /*11c0*/  IMAD.WIDE.U32 R6, R11, R18, RZ ;  /* 0x000000120b067225 */ /* 0x000fc800078e00ff */
[----:B------:R-:W-:Y:S01]  /*11d0*/  IMAD.X R11, RZ, RZ, RZ, P0 ;  /* 0x000000ffff0b7224 */ /* 0x000fe200000e06ff */
[----:B------:R-:W-:Y:S01]  /*11e0*/  IADD3 RZ, P0, R7, R8, RZ ;  /* 0x0000000807ff7210 */ /* 0x000fe20007f1e0ff */
[----:B------:R-:W-:-:S04]  /*11f0*/  IMAD.MOV.U32 R10, RZ, RZ, R9 ;  /* 0x000000ffff0a7224 */ /* 0x000fc800078e0009 */
[----:B------:R-:W-:-:S08]  /*1200*/  IMAD.WIDE.U32.X R6, R13, R19, R10, P0 ;  /* 0x000000130d067225 */ /* 0x000fd000000e040a */
.L_x_14:
[-CC-:B------:R-:W-:Y:S01]  /*1210*/  SHF.R.U64 R27, R6, R0.reuse, R7.reuse ;  /* 0x00000000061b7219 */ /* 0x180fe20000001207 */
[----:B------:R-:W2:Y:S01]  /*1220*/  LDC.64 R24, c[0x0][0x640] ;  /* 0x00019000ff187b82 */ /* 0x000ea20000000a00 */
[----:B------:R-:W-:Y:S01]  /*1230*/  SHF.R.U32.HI R0, RZ, R0, R7 ;  /* 0x00000000ff007219 */ /* 0x000fe20000011607 */
[----:B------:R-:W-:Y:S01]  /*1240*/  IMAD.MOV.U32 R6, RZ, RZ, R17 ;  /* 0x000000ffff067224 */ /* 0x000fe200078e0011 */
[----:B------:R-:W-:-:S05]  /*1250*/  IADD3 R9, P0, RZ, -R27, RZ ;  /* 0x8000001bff097210 */ /* 0x000fca0007f1e0ff */
[----:B------:R-:W3:Y:S01]  /*1260*/  LDC R8, c[0x0][0x618] ;  /* 0x00018600ff087b82 */ /* 0x000ee20000000800 */
[----:B------:R-:W-:-:S04]  /*1270*/  IMAD.X R7, RZ, RZ, ~R0, P0 ;  /* 0x000000ffff077224 */ /* 0x000fc800000e0e00 */
[-C--:B------:R-:W-:Y:S02]  /*1280*/  IMAD R0, R7, R20.reuse, RZ ;  /* 0x0000001407007224 */ /* 0x080fe400078e02ff */
[----:B------:R-:W-:Y:S01]  /*1290*/  IMAD.MOV.U32 R7, RZ, RZ, R22 ;  /* 0x000000ffff077224 */ /* 0x000fe200078e0016 */
[----:B------:R-:W4:Y:S01]  /*12a0*/  LDC R11, c[0x0][0x608] ;  /* 0x00018200ff0b7b82 */ /* 0x000f220000000800 */
[----:B-1----:R-:W-:Y:S02]  /*12b0*/  IMAD.MOV.U32 R22, RZ, RZ, 0x1 ;  /* 0x00000001ff167424 */ /* 0x002fe400078e00ff */
[----:B------:R-:W-:-:S04]  /*12c0*/  IMAD.WIDE.U32 R6, R9, R20, R6 ;  /* 0x0000001409067225 */ /* 0x000fc800078e0006 */
[----:B------:R-:W-:Y:S01]  /*12d0*/  IMAD R9, R9, R21, R0 ;  /* 0x0000001509097224 */ /* 0x000fe200078e0200 */
[----:B------:R-:W1:Y:S01]  /*12e0*/  LDC R23, c[0x0][0x658] ;  /* 0x00019600ff177b82 */ /* 0x000e620000000800 */
[----:B--2---:R-:W-:Y:S01]  /*12f0*/  ISETP.NE.U32.AND P0, PT, R24, RZ, PT ;  /* 0x000000ff1800720c */ /* 0x004fe20003f05070 */
[----:B------:R-:W-:Y:S02]  /*1300*/  IMAD.MOV.U32 R0, RZ, RZ, -0x1 ;  /* 0xffffffffff007424 */ /* 0x000fe400078e00ff */
[----:B------:R-:W-:Y:S01]  /*1310*/  IMAD.IADD R7, R7, 0x1, R9 ;  /* 0x0000000107077824 */ /* 0x000fe200078e0209 */
[----:B------:R-:W-:-:S03]  /*1320*/  ISETP.NE.AND.EX P0, PT, R25, RZ, PT, P0 ;  /* 0x000000ff1900720c */ /* 0x000fc60003f05300 */
[----:B------:R-:W2:Y:S01]  /*1330*/  LDC R21, c[0x0][0x600] ;  /* 0x00018000ff157b82 */ /* 0x000ea20000000800 */
[-CC-:B---3--:R-:W-:Y:S02]  /*1340*/  SHF.R.U64 R19, R6, R8.reuse, R7.reuse ;  /* 0x0000000806137219 */ /* 0x188fe40000001207 */
[----:B------:R-:W-:-:S05]  /*1350*/  SHF.R.U32.HI R6, RZ, R8, R7 ;  /* 0x00000008ff067219 */ /* 0x000fca0000011607 */
[----:B------:R-:W3:Y:S01]  /*1360*/  LDC R18, c[0x0][0x648] ;  /* 0x00019200ff127b82 */ /* 0x000ee20000000800 */
[-CC-:B----4-:R-:W-:Y:S02]  /*1370*/  SHF.R.U64 R28, R19, R11.reuse, R6.reuse ;  /* 0x0000000b131c7219 */ /* 0x190fe40000001206 */
[----:B------:R-:W-:-:S05]  /*1380*/  SHF.R.U32.HI R6, RZ, R11, R6 ;  /* 0x0000000bff067219 */ /* 0x000fca0000011606 */
[----:B------:R-:W4:Y:S01]  /*1390*/  LDC R20, c[0x0][0x638] ;  /* 0x00018e00ff147b82 */ /* 0x000f220000000800 */
[-CC-:B-1----:R-:W-:Y:S02]  /*13a0*/  SHF.R.U64 R30, R28, R23.reuse, R6.reuse ;  /* 0x000000171c1e7219 */ /* 0x182fe40000001206 */
[-C--:B------:R-:W-:Y:S02]  /*13b0*/  SHF.L.U32 R0, R0, R23.reuse, RZ ;  /* 0x0000001700007219 */ /* 0x080fe400000006ff */
[----:B------:R-:W-:Y:S01]  /*13c0*/  SHF.R.U32.HI R7, RZ, R23, R6 ;  /* 0x00000017ff077219 */ /* 0x000fe20000011606 */
[----:B------:R-:W-:Y:S01]  /*13d0*/  IMAD.MOV.U32 R6, RZ, RZ, R30 ;  /* 0x000000ffff067224 */ /* 0x000fe200078e001e */
[----:B0-----:R-:W-:Y:S01]  /*13e0*/  LOP3.LUT R13, RZ, R0, RZ, 0x33, !PT ;  /* 0x00000000ff0d7212 */ /* 0x001fe200078e33ff */
[----:B------:R-:W0:Y:S01]  /*13f0*/  LDC R26, c[0x0][0x610] ;  /* 0x00018400ff1a7b82 */ /* 0x000e220000000800 */
[----:B------:R-:W-:Y:S05]  /*1400*/  @!P0 BRA `(.L_x_15) ;  /* 0x0000000000288947 */ /* 0x000fea0003800000 */
[----:B------:R-:W1:Y:S02]  /*1410*/  LDC R11, c[0x0][0x64c] ;  /* 0x00019300ff0b7b82 */ /* 0x000e640000000800 */
[----:B-1----:R-:W-:-:S05]  /*1420*/  IADD3 R11, P0, R30, R11, RZ ;  /* 0x0000000b1e0b7210 */ /* 0x002fca0007f1e0ff */
[----:B------:R-:W-:-:S04]  /*1430*/  IMAD.X R17, RZ, RZ, R7, P0 ;  /* 0x000000ffff117224 */ /* 0x000fc800000e0607 */
[----:B------:R-:W-:-:S04]  /*1440*/  IMAD.WIDE.U32 R6, R17, R24, RZ ;  /* 0x0000001811067225 */ /* 0x000fc800078e00ff */
[----:B------:R-:W-:-:S04]  /*1450*/  IMAD.WIDE.U32 R8, P0, R11, R25, R6 ;  /* 0x000000190b087225 */ /* 0x000fc80007800006 */
[----:B------:R-:W-:-:S04]  /*1460*/  IMAD.WIDE.U32 R6, R11, R24, RZ ;  /* 0x000000180b067225 */ /* 0x000fc800078e00ff */
[----:B------:R-:W-:Y:S01]  /*1470*/  IMAD.X R11, RZ, RZ, RZ, P0 ;  /* 0x000000ffff0b7224 */ /* 0x000fe200000e06ff */
[----:B------:R-:W-:Y:S01]  /*1480*/  IADD3 RZ, P0, R7, R8, RZ ;  /* 0x0000000807ff7210 */ /* 0x000fe20007f1e0ff */
[----:B------:R-:W-:-:S04]  /*1490*/  IMAD.MOV.U32 R10, RZ, RZ, R9 ;  /* 0x000000ffff0a7224 */ /* 0x000fc800078e0009 */
[----:B------:R-:W-:-:S08]  /*14a0*/  IMAD.WIDE.U32.X R6, R17, R25, R10, P0 ;  /* 0x0000001911067225 */ /* 0x000fd000000e040a */
.L_x_15:
[----:B---3--:R-:W-:Y:S01]  /*14b0*/  SHF.R.U64 R5, R6, R18, R7 ;  /* 0x0000001206057219 */ /* 0x008fe20000001207 */
[----:B--2---:R-:W-:Y:S01]  /*14c0*/  VIADD R6, R21, 0xffffffff ;  /* 0xffffffff15067836 */ /* 0x004fe20000000000 */
[----:B------:R-:W-:Y:S01]  /*14d0*/  SHF.L.U32 R0, R22, R23, RZ ;  /* 0x0000001716007219 */ /* 0x000fe200000006ff */
[----:B------:R-:W-:Y:S01]  /*14e0*/  @P2 IMAD R14, R15, R16, R4 ;  /* 0x000000100f0e2224 */ /* 0x000fe200078e0204 */
[----:B------:R-:W-:Y:S01]  /*14f0*/  LOP3.LUT R13, R28, R13, RZ, 0xc0, !PT ;  /* 0x0000000d1c0d7212 */ /* 0x000fe200078ec0ff */
[----:B------:R-:W-:-:S04]  /*1500*/  IMAD.MOV R7, RZ, RZ, -R5 ;  /* 0x000000ffff077224 */ /* 0x000fc800078e0a05 */
[----:B------:R-:W-:Y:S01]  /*1510*/  IMAD R13, R0, R5, R13 ;  /* 0x00000005000d7224 */ /* 0x000fe200078e020d */
[----:B------:R-:W-:Y:S01]  /*1520*/  LOP3.LUT R5, R19, R6, RZ, 0xc0, !PT ;  /* 0x0000000613057212 */ /* 0x000fe200078ec0ff */
[----:B----4-:R-:W-:Y:S02]  /*1530*/  IMAD R0, R7, R20, R30 ;  /* 0x0000001407007224 */ /* 0x010fe400078e021e */
[----:B------:R-:W-:Y:S02]  /*1540*/  IMAD.MOV.U32 R6, RZ, RZ, 0x1 ;  /* 0x00000001ff067424 */ /* 0x000fe400078e00ff */
[----:B0-----:R-:W-:Y:S02]  /*1550*/  IMAD R4, R13, R26, R14 ;  /* 0x0000001a0d047224 */ /* 0x001fe400078e020e */
[----:B------:R-:W-:Y:S01]  /*1560*/  IMAD R5, R0, R21, R5 ;  /* 0x0000001500057224 */ /* 0x000fe200078e0205 */
[----:B------:R-:W-:-:S04]  /*1570*/  PRMT R0, R6, 0x7610, R0 ;  /* 0x0000761006007816 */ /* 0x000fc80000000000 */
[----:B------:R-:W-:Y:S02]  /*1580*/  SEL R6, R5, R4, !P2 ;  /* 0x0000000405067207 */ /* 0x000fe40005000000 */
[----:B------:R-:W-:-:S03]  /*1590*/  SEL R4, R4, R5, !P2 ;  /* 0x0000000504047207 */ /* 0x000fc60005000000 */
[----:B------:R3:W-:Y:S04]  /*15a0*/  STL [R1+0x90], R6 ;  /* 0x0000900601007387 */ /* 0x0007e80000100800 */
[----:B------:R3:W-:Y:S04]  /*15b0*/  STL [R1+0x7c], R27 ;  /* 0x00007c1b01007387 */ /* 0x0007e80000100800 */
[----:B------:R3:W-:Y:S02]  /*15c0*/  STL [R1+0x8c], R4 ;  /* 0x00008c0401007387 */ /* 0x0007e40000100800 */
.L_x_13:
[----:B------:R-:W-:Y:S05]  /*15d0*/  @!P1 BRA `(.L_x_16) ;  /* 0x00000000000c9947 */ /* 0x000fea0003800000 */
[----:B------:R-:W-:Y:S01]  /*15e0*/  UCGABAR_WAIT ;  /* 0x0000000000007dc7 */ /* 0x000fe20008000000 */
[----:B------:R-:W-:Y:S01]  /*15f0*/  CCTL.IVALL ;  /* 0x00000000ff00798f */ /* 0x000fe20002000000 */
[----:B------:R-:W-:Y:S05]  /*1600*/  BRA `(.L_x_17) ;  /* 0x0000000000047947 */ /* 0x000fea0003800000 */
.L_x_16:
[----:B------:R-:W-:Y:S06]  /*1610*/  BAR.SYNC.DEFER_BLOCKING 0x0 ;  /* 0x0000000000007b1d */ /* 0x000fec0000010000 */
.L_x_17:
[----:B------:R-:W-:Y:S05]  /*1620*/  @!P3 BRA `(.L_x_18) ;  /* 0x000000dc0000b947 */ /* 0x000fea0003800000 */
[----:B------:R-:W-:-:S06]  /*1630*/  UISETP.GT.U32.AND UP0, UPT, UR12, 0x1, UPT ;  /* 0x000000010c00788c */ /* 0x000fcc000bf04070 */
[----:B------:R-:W-:-:S13]  /*1640*/  PLOP3.LUT P0, PT, PT, PT, UP0, 0x80, 0x0 ;  /* 0x000000000000781c */ /* 0x000fda0003f0f008 */
[----:B------:R-:W-:Y:S05]  /*1650*/  @P0 EXIT ;  /* 0x000000000000094d */ /* 0x000fea0003800000 */
.L_x_19:
[----:B------:R-:W-:-:S08]  /*1660*/  NOP ;  /* 0x0000000000007918 */ /* 0x000fd00000000000 */
[----:B------:R-:W4:Y:S02]  /*1670*/  USETMAXREG.TRY_ALLOC.CTAPOOL UP0, 0xe8 ;  /* 0x000000e8000079c8 */ /* 0x000f240008000600 */
[----:B----4-:R-:W-:-:S13]  /*1680*/  PLOP3.LUT P0, PT, PT, PT, UP0, 0x80, 0x0 ;  /* 0x000000000000781c */ /* 0x010fda0003f0f008 */
[----:B------:R-:W-:Y:S05]  /*1690*/  @!P0 BRA `(.L_x_19) ;  /* 0xfffffffc00f08947 */ /* 0x000fea000383ffff */
[----:B------:R-:W-:-:S13]  /*16a0*/  LOP3.LUT P0, RZ, R0, 0xff, RZ, 0xc0, !PT ;  /* 0x000000ff00ff7812 */ /* 0x000fda000780c0ff */
[----:B------:R-:W-:Y:S05]  /*16b0*/  @!P0 EXIT ;  /* 0x000000000000894d */ /* 0x000fea0003800000 */
[----:B------:R-:W4:Y:S01]  /*16c0*/  S2UR UR6, SR_CgaCtaId ;  /* 0x00000000000679c3 */ /* 0x000f220000008800 */
[CC--:B------:R-:W-:Y:S01]  /*16d0*/  LEA.HI R0, R12.reuse, R3.reuse, RZ, 0x2 ;  /* 0x000000030c007211 */ /* 0x0c0fe200078f10ff */
[----:B------:R-:W-:Y:S01]  /*16e0*/  UIADD3 UR7, UR17, -0x1, URZ ;  /* 0xffffffff11077890 */ /* 0x000fe2000fffe03f */
[----:B------:R-:W-:Y:S01]  /*16f0*/  LEA.HI R3, R12, R3, RZ, 0x5 ;  /* 0x000000030c037211 */ /* 0x000fe200078f28ff */
[----:B------:R-:W-:Y:S01]  /*1700*/  UMOV UR12, 0x400 ;  /* 0x00000400000c7882 */ /* 0x000fe20000000000 */
[--C-:B------:R-:W-:Y:S01]  /*1710*/  SHF.R.S32.HI R2, RZ, 0x2, R0.reuse ;  /* 0x00000002ff027819 */ /* 0x100fe20000011400 */
[----:B------:R-:W-:Y:S01]  /*1720*/  UISETP.LT.AND UP0, UPT, UR14, 0x1, UPT ;  /* 0x000000010e00788c */ /* 0x000fe2000bf01270 */
[----:B------:R-:W-:Y:S01]  /*1730*/  SHF.R.S32.HI R5, RZ, 0x1f, R0 ;  /* 0x0000001fff057819 */ /* 0x000fe20000011400 */
[----:B------:R-:W-:Y:S02]  /*1740*/  ULOP3.LUT UR27, UR13, 0x1, URZ, 0xfc, !UPT ;  /* 0x000000010d1b7892 */ /* 0x000fe4000f8efc3f */
[----:B------:R-:W-:Y:S01]  /*1750*/  USEL UR16, UR14, 0x1, UP0 ;  /* 0x000000010e107887 */ /* 0x000fe20008000000 */
[----:B------:R-:W-:Y:S01]  /*1760*/  LEA.HI R5, R5, R2, RZ, 0x3 ;  /* 0x0000000205057211 */ /* 0x000fe200078f18ff */
[----:B------:R-:W-:-:S02]  /*1770*/  UISETP.NE.AND UP0, UPT, UR7, URZ, UPT ;  /* 0x0000003f0700728c */ /* 0x000fc4000bf05270 */
[----:B------:R-:W-:Y:S01]  /*1780*/  USHF.L.U32 UR28, UR14, 0x1, URZ ;  /* 0x000000010e1c7899 */ /* 0x000fe2000800063f */
[----:B------:R-:W-:Y:S01]  /*1790*/  LOP3.LUT R5, R5, 0xfffffff8, RZ, 0xc0, !PT ;  /* 0xfffffff805057812 */ /* 0x000fe200078ec0ff */
[----:B------:R-:W-:Y:S02]  /*17a0*/  UIADD3 UR16, -UR16, UR14, URZ ;  /* 0x0000000e10107290 */ /* 0x000fe4000fffe13f */
[----:B------:R-:W-:Y:S02]  /*17b0*/  USEL UR30, URZ, 0x1, UP0 ;  /* 0x000000013f1e7887 */ /* 0x000fe40008000000 */
[----:B------:R-:W-:Y:S01]  /*17c0*/  IMAD.IADD R2, R2, 0x1, -R5 ;  /* 0x0000000102027824 */ /* 0x000fe200078e0a05 */
[----:B------:R-:W-:Y:S01]  /*17d0*/  SHF.R.S32.HI R5, RZ, 0x5, R3 ;  /* 0x00000005ff057819 */ /* 0x000fe20000011403 */
[----:B----4-:R-:W-:-:S03]  /*17e0*/  ULEA UR12, UR6, UR12, 0x18 ;  /* 0x0000000c060c7291 */ /* 0x010fc6000f8ec03f */
[--C-:B------:R-:W-:Y:S01]  /*17f0*/  SHF.R.S32.HI R3, RZ, 0x1f, R2.reuse ;  /* 0x0000001fff037819 */ /* 0x100fe20000011402 */
[----:B------:R-:W-:Y:S01]  /*1800*/  USHF.L.U32 UR6, UR7, 0x3, URZ ;  /* 0x0000000307067899 */ /* 0x000fe2000800063f */
[C-C-:B------:R-:W-:Y:S01]  /*1810*/  IMAD R0, R5.reuse, -0x10, -R2.reuse ;  /* 0xfffffff005007824 */ /* 0x140fe200078e0a02 */
[----:B------:R-:W-:Y:S02]  /*1820*/  UIADD3 UR29, UR12, 0xc0, URZ ;  /* 0x000000c00c1d7890 */ /* 0x000fe4000fffe03f */
[----:B------:R-:W-:Y:S01]  /*1830*/  ULOP3.LUT UR6, UR6, 0x8, URZ, 0xc0, !UPT ;  /* 0x0000000806067892 */ /* 0x000fe2000f8ec03f */
[----:B------:R-:W-:Y:S01]  /*1840*/  IMAD.WIDE R2, R5, 0x10, R2 ;  /* 0x0000001005027825 */ /* 0x000fe200078e0202 */
[----:B------:R-:W-:Y:S02]  /*1850*/  ULEA UR17, UR17, UR29, 0x3 ;  /* 0x0000001d11117291 */ /* 0x000fe4000f8e183f */
[----:B------:R-:W-:Y:S02]  /*1860*/  ULOP3.LUT UR31, UR6, 0x8, URZ, 0x3c, !UPT ;  /* 0x00000008061f7892 */ /* 0x000fe4000f8e3c3f */
[----:B------:R-:W-:-:S03]  /*1870*/  ULOP3.LUT UR18, UR6, 0x18, URZ, 0x3c, !UPT ;  /* 0x0000001806127892 */ /* 0x000fc6000f8e3c3f */
[----:B------:R-:W-:Y:S02]  /*1880*/  ULDC UR6, c[0x0][0x284] ;  /* 0x0000a10000067ab9 */ /* 0x000fe40000000800 */
[----:B------:R-:W-:-:S05]  /*1890*/  VIADD R0, R0, UR6 ;  /* 0x0000000600007c36 */ /* 0x000fca0008000000 */
[----:B------:R4:W-:Y:S04]  /*18a0*/  STL [R1+0x94], R0 ;  /* 0x0000940001007387 */ /* 0x0009e80000100800 */
[----:B------:R4:W-:Y:S02]  /*18b0*/  STL.64 [R1+0x98], R2 ;  /* 0x0000980201007387 */ /* 0x0009e40000100a00 */
.L_x_302:
[----:B----4-:R-:W-:Y:S01]  /*18c0*/  IMAD.U32 R0, RZ, RZ, UR30 ;  /* 0x0000001eff007e24 */ /* 0x010fe2000f8e00ff */
[----:B0-2---:R-:W4:Y:S01]  /*18d0*/  LDC R2, c[0x0][0x28c] ;  /* 0x0000a300ff027b82 */ /* 0x005f220000000800 */
[----:B------:R-:W-:Y:S01]  /*18e0*/  UMOV UR6, URZ ;  /* 0x0000003f00067c82 */ /* 0x000fe20008000000 */
[----:B------:R-:W-:Y:S02]  /*18f0*/  UMOV UR19, UR5 ;  /* 0x0000000500137c82 */ /* 0x000fe40008000000 */
[----:B------:R-:W-:-:S04]  /*1900*/  SHF.L.U32 R0, R0, 0x1f, RZ ;  /* 0x0000001f00007819 */ /* 0x000fc800000006ff */
[----:B------:R-:W5:Y:S01]  /*1910*/  SYNCS.PHASECHK.TRANS64.TRYWAIT P0, [UR17+-0x8], R0 ;  /* 0xfffff800ff0075a7 */ /* 0x000f620008000151 */
[----:B----4-:R-:W-:Y:S01]  /*1920*/  ISETP.GE.AND P1, PT, R2, 0x1, PT ;  /* 0x000000010200780c */ /* 0x010fe20003f26270 */
[----:B-----5:R-:W-:-:S12]  /*1930*/  @!P0 BRA `(.L_x_20) ;  /* 0x000000ec00788947 */ /* 0x020fd80003800000 */
.L_x_331:
[----:B------:R0:W-:Y:S01]  /*1940*/  STL [R1+0x74], RZ ;  /* 0x000074ff01007387 */ /* 0x0001e20000100800 */
[----:B------:R-:W-:Y:S01]  /*1950*/  UMOV UR7, URZ ;  /* 0x0000003f00077c82 */ /* 0x000fe20008000000 */
[----:B------:R-:W-:Y:S01]  /*1960*/  UMOV UR8, URZ ;  /* 0x0000003f00087c82 */ /* 0x000fe20008000000 */
[----:B----4-:R-:W-:Y:S01]  /*1970*/  IMAD.MOV.U32 R0, RZ, RZ, RZ ;  /* 0x000000ffff007224 */ /* 0x010fe200078e00ff */
[----:B------:R4:W-:Y:S01]  /*1980*/  STL [R1+0x70], RZ ;  /* 0x000070ff01007387 */ /* 0x0009e20000100800 */
[----:B------:R-:W-:Y:S02]  /*1990*/  CS2R R2, SRZ ;  /* 0x0000000000027805 */ /* 0x000fe4000001ff00 */
[----:B---3--:R-:W-:Y:S02]  /*19a0*/  CS2R R4, SRZ ;  /* 0x0000000000047805 */ /* 0x008fe4000001ff00 */
[----:B--2---:R-:W-:Y:S01]  /*19b0*/  CS2R R6, SRZ ;  /* 0x0000000000067805 */ /* 0x004fe2000001ff00 */
[----:B------:R4:W-:Y:S01]  /*19c0*/  STL [R1+0x6c], RZ ;  /* 0x00006cff01007387 */ /* 0x0009e20000100800 */
[----:B------:R-:W-:-:S02]  /*19d0*/  CS2R R8, SRZ ;  /* 0x0000000000087805 */ /* 0x000fc4000001ff00 */
[----:B0-----:R-:W-:Y:S02]  /*19e0*/  CS2R R10, SRZ ;  /* 0x00000000000a7805 */ /* 0x001fe4000001ff00 */
[----:B------:R-:W-:Y:S01]  /*19f0*/  CS2R R12, SRZ ;  /* 0x00000000000c7805 */ /* 0x000fe2000001ff00 */
[----:B------:R4:W-:Y:S01]  /*1a00*/  STL [R1+0x68], RZ ;  /* 0x000068ff01007387 */ /* 0x0009e20000100800 */
[----:B------:R-:W-:Y:S02]  /*1a10*/  CS2R R14, SRZ ;  /* 0x00000000000e7805 */ /* 0x000fe4000001ff00 */
[----:B-1----:R-:W-:Y:S02]  /*1a20*/  CS2R R16, SRZ ;  /* 0x0000000000107805 */ /* 0x002fe4000001ff00 */
[----:B------:R-:W-:Y:S01]  /*1a30*/  CS2R R18, SRZ ;  /* 0x0000000000127805 */ /* 0x000fe2000001ff00 */
[----:B------:R4:W-:Y:S01]  /*1a40*/  STL [R1+0x64], RZ ;  /* 0x000064ff01007387 */ /* 0x0009e20000100800 */
[----:B------:R-:W-:-:S02]  /*1a50*/  CS2R R20, SRZ ;  /* 0x0000000000147805 */ /* 0x000fc4000001ff00 */
[----:B------:R-:W-:Y:S02]  /*1a60*/  CS2R R22, SRZ ;  /* 0x0000000000167805 */ /* 0x000fe4000001ff00 */
[----:B------:R-:W-:Y:S01]  /*1a70*/  CS2R R152, SRZ ;  /* 0x0000000000987805 */ /* 0x000fe2000001ff00 */
[----:B------:R4:W-:Y:S01]  /*1a80*/  STL [R1+0x60], RZ ;  /* 0x000060ff01007387 */ /* 0x0009e20000100800 */
[----:B------:R-:W-:Y:S02]  /*1a90*/  CS2R R154, SRZ ;  /* 0x00000000009a7805 */ /* 0x000fe4000001ff00 */
[----:B------:R-:W-:Y:S02]  /*1aa0*/  CS2R R156, SRZ ;  /* 0x00000000009c7805 */ /* 0x000fe4000001ff00 */
        /* <DEDUP_REMOVED lines=46> */
[----:B------:R-:W-:Y:S01]  /*1d90*/  IMAD.MOV.U32 R226, RZ, RZ, RZ ;  /* 0x000000ffffe27224 */ /* 0x000fe200078e00ff */
[----:B------:R-:W-:Y:S01]  /*1da0*/  CS2R R24, SRZ ;  /* 0x0000000000187805 */ /* 0x000fe2000001ff00 */
[----:B------:R-:W-:Y:S01]  /*1db0*/  IMAD.U32 R227, RZ, RZ, UR4 ;  /* 0x00000004ffe37e24 */ /* 0x000fe2000f8e00ff */
[----:B------:R4:W-:Y:S01]  /*1dc0*/  STL [R1+0x2c], RZ ;  /* 0x00002cff01007387 */ /* 0x0009e20000100800 */
[----:B------:R-:W-:Y:S02]  /*1dd0*/  CS2R R26, SRZ ;  /* 0x00000000001a7805 */ /* 0x000fe4000001ff00 */
[----:B------:R-:W-:-:S02]  /*1de0*/  CS2R R28, SRZ ;  /* 0x00000000001c7805 */ /* 0x000fc4000001ff00 */
[----:B------:R-:W-:Y:S01]  /*1df0*/  CS2R R30, SRZ ;  /* 0x00000000001e7805 */ /* 0x000fe2000001ff00 */
[----:B------:R4:W-:Y:S01]  /*1e00*/  STL [R1+0x28], RZ ;  /* 0x000028ff01007387 */ /* 0x0009e20000100800 */
[----:B------:R-:W-:Y:S02]  /*1e10*/  CS2R R32, SRZ ;  /* 0x0000000000207805 */ /* 0x000fe4000001ff00 */
[----:B------:R-:W-:Y:S02]  /*1e20*/  CS2R R34, SRZ ;  /* 0x0000000000227805 */ /* 0x000fe4000001ff00 */
[----:B------:R-:W-:Y:S01]  /*1e30*/  CS2R R36, SRZ ;  /* 0x0000000000247805 */ /* 0x000fe2000001ff00 */
        /* <DEDUP_REMOVED lines=36> */
[----:B------:R4:W-:Y:S01]  /*2080*/  STL [R1], RZ ;  /* 0x000000ff01007387 */ /* 0x0009e20000100800 */
[----:B------:R-:W-:Y:S02]  /*2090*/  CS2R R92, SRZ ;  /* 0x00000000005c7805 */ /* 0x000fe4000001ff00 */
[----:B------:R-:W-:Y:S02]  /*20a0*/  CS2R R94, SRZ ;  /* 0x00000000005e7805 */ /* 0x000fe4000001ff00 */
[----:B------:R-:W-:Y:S02]  /*20b0*/  CS2R R96, SRZ ;  /* 0x0000000000607805 */ /* 0x000fe4000001ff00 */
[----:B------:R-:W-:Y:S02]  /*20c0*/  CS2R R98, SRZ ;  /* 0x0000000000627805 */ /* 0x000fe4000001ff00 */
[----:B------:R-:W-:-:S02]  /*20d0*/  CS2R R100, SRZ ;  /* 0x0000000000647805 */ /* 0x000fc4000001ff00 */
[----:B------:R-:W-:Y:S02]  /*20e0*/  CS2R R102, SRZ ;  /* 0x0000000000667805 */ /* 0x000fe4000001ff00 */
        /* <DEDUP_REMOVED lines=23> */
[----:B------:R-:W-:Y:S01]  /*2260*/  CS2R R150, SRZ ;  /* 0x0000000000967805 */ /* 0x000fe2000001ff00 */
[----:B----4-:R-:W-:Y:S06]  /*2270*/  @!P1 BRA `(.L_x_21) ;  /* 0x0000001000749947 */ /* 0x010fec0003800000 */
[----:B------:R-:W-:-:S06]  /*2280*/  UISETP.NE.AND UP0, UPT, UR27, 0x3, UPT ;  /* 0x000000031b00788c */ /* 0x000fcc000bf05270 */
[----:B------:R-:W-:-:S13]  /*2290*/  PLOP3.LUT P1, PT, PT, PT, UP0, 0x80, 0x0 ;  /* 0x000000000000781c */ /* 0x000fda0003f2f008 */
[----:B------:R-:W-:Y:S05]  /*22a0*/  @!P1 BRA `(.L_x_22) ;  /* 0x0000000000049947 */ /* 0x000fea0003800000 */
[----:B------:R-:W-:Y:S01]  /*22b0*/  BPT.TRAP 0x1 ;  /* 0x000000040000795c */ /* 0x000fe20000300000 */
.L_x_22:
[----:B------:R-:W-:Y:S01]  /*22c0*/  ULEA UR6, UR5, UR12, 0x3 ;  /* 0x0000000c05067291 */ /* 0x000fe2000f8e183f */
[----:B------:R-:W-:-:S05]  /*22d0*/  IMAD.U32 R0, RZ, RZ, UR4 ;  /* 0x00000004ff007e24 */ /* 0x000fca000f8e00ff */
[----:B------:R-:W-:-:S04]  /*22e0*/  SHF.L.U32 R0, R0, 0x1f, RZ ;  /* 0x0000001f00007819 */ /* 0x000fc800000006ff */
[----:B------:R0:W1:Y:S01]  /*22f0*/  SYNCS.PHASECHK.TRANS64.TRYWAIT P0, [UR6], R0 ;  /* 0x00000000ff0075a7 */ /* 0x0000620008000146 */
[----:B------:R-:W-:Y:S05]  /*2300*/  @!P1 BRA `(.L_x_23) ;  /* 0x0000000000049947 */ /* 0x000fea0003800000 */
[----:B------:R-:W-:Y:S01]  /*2310*/  BPT.TRAP 0x1 ;  /* 0x000000040000795c */ /* 0x000fe20000300000 */
.L_x_23:
[----:B-1----:R-:W-:Y:S05]  /*2320*/  @P0 BRA `(.L_x_24) ;  /* 0x0000000000080947 */ /* 0x002fea0003800000 */
[----:B------:R-:W1:Y:S02]  /*2330*/  SYNCS.PHASECHK.TRANS64.TRYWAIT P0, [UR6], R0 ;  /* 0x00000000ff0075a7 */ /* 0x000e640008000146 */
[----:B-1----:R-:W-:Y:S05]  /*2340*/  @!P0 BRA `(.L_x_25) ;  /* 0x000000e4000c8947 */ /* 0x002fea0003800000 */
.L_x_24:
[----:B------:R-:W-:Y:S01]  /*2350*/  UIADD3 UR6, UR12, 0x180, URZ ;  /* 0x000001800c067890 */ /* 0x000fe2000fffe03f */
[----:B------:R-:W-:Y:S01]  /*2360*/  WARPGROUP.ARRIVE ;  /* 0x00000000000079c5 */ /* 0x000fe20000000000 */
[----:B------:R-:W-:Y:S01]  /*2370*/  UIADD3 UR7, UR12, 0xb180, URZ ;  /* 0x0000b1800c077890 */ /* 0x000fe2000fffe03f */
[----:B------:R2:W-:Y:S01]  /*2380*/  STL [R1+0x74], RZ ;  /* 0x000074ff01007387 */ /* 0x0005e20000100800 */
[----:B------:R-:W-:Y:S01]  /*2390*/  USHF.R.U32.HI UR6, URZ, 0x4, UR6 ;  /* 0x000000043f067899 */ /* 0x000fe20008011606 */
[----:B01----:R-:W-:Y:S01]  /*23a0*/  IMAD.MOV.U32 R0, RZ, RZ, RZ ;  /* 0x000000ffff007224 */ /* 0x003fe200078e00ff */
[----:B------:R-:W-:Y:S01]  /*23b0*/  USHF.R.U32.HI UR7, URZ, 0x4, UR7 ;  /* 0x000000043f077899 */ /* 0x000fe20008011607 */
[----:B------:R2:W-:Y:S01]  /*23c0*/  STL [R1+0x70], RZ ;  /* 0x000070ff01007387 */ /* 0x0005e20000100800 */
[----:B------:R-:W-:Y:S01]  /*23d0*/  ULOP3.LUT UR6, UR6, 0x3fff, URZ, 0xc0, !UPT ;  /* 0x00003fff06067892 */ /* 0x000fe2000f8ec03f */
[----:B------:R-:W-:Y:S01]  /*23e0*/  CS2R R2, SRZ ;  /* 0x0000000000027805 */ /* 0x000fe2000001ff00 */
[----:B------:R-:W-:Y:S01]  /*23f0*/  ULOP3.LUT UR7, UR7, 0x3fff, URZ, 0xc0, !UPT ;  /* 0x00003fff07077892 */ /* 0x000fe2000f8ec03f */
[----:B------:R2:W-:Y:S01]  /*2400*/  STL [R1+0x6c], RZ ;  /* 0x00006cff01007387 */ /* 0x0005e20000100800 */
[----:B------:R-:W-:Y:S01]  /*2410*/  ULOP3.LUT UR6, UR6, 0x10000, URZ, 0xfc, !UPT ;  /* 0x0001000006067892 */ /* 0x000fe2000f8efc3f */
[----:B------:R-:W-:Y:S01]  /*2420*/  CS2R R4, SRZ ;  /* 0x0000000000047805 */ /* 0x000fe2000001ff00 */
[----:B------:R-:W-:Y:S01]  /*2430*/  ULOP3.LUT UR7, UR7, 0x10000, URZ, 0xfc, !UPT ;  /* 0x0001000007077892 */ /* 0x000fe2000f8efc3f */
[----:B------:R2:W-:Y:S01]  /*2440*/  STL [R1+0x68], RZ ;  /* 0x000068ff01007387 */ /* 0x0005e20000100800 */
[----:B------:R-:W-:Y:S01]  /*2450*/  ULEA UR8, UR5, UR6, 0x8 ;  /* 0x0000000605087291 */ /* 0x000fe2000f8e403f */
[----:B------:R-:W-:Y:S01]  /*2460*/  CS2R R6, SRZ ;  /* 0x0000000000067805 */ /* 0x000fe2000001ff00 */
[----:B------:R-:W-:Y:S01]  /*2470*/  ULEA UR10, UR5, UR7, 0xa ;  /* 0x00000007050a7291 */ /* 0x000fe2000f8e503f */
[----:B------:R2:W-:Y:S01]  /*2480*/  STL [R1+0x64], RZ ;  /* 0x000064ff01007387 */ /* 0x0005e20000100800 */
[----:B------:R-:W-:Y:S01]  /*2490*/  UMOV UR9, 0x80000020 ;  /* 0x8000002000097882 */ /* 0x000fe20000000000 */
[----:B------:R-:W-:Y:S01]  /*24a0*/  UMOV UR11, 0x80000020 ;  /* 0x80000020000b7882 */ /* 0x000fe20000000000 */
[----:B------:R-:W-:Y:S01]  /*24b0*/  ULDC UR7, c[0x0][0x50c] ;  /* 0x0001430000077ab9 */ /* 0x000fe20000000800 */
[----:B------:R2:W-:Y:S01]  /*24c0*/  STL [R1+0x60], RZ ;  /* 0x000060ff01007387 */ /* 0x0005e20000100800 */
[----:B------:R-:W-:Y:S01]  /*24d0*/  UISETP.NE.AND UP0, UPT, UR7, 0x2, UPT ;  /* 0x000000020700788c */ /* 0x000fe2000bf05270 */
[----:B------:R-:W-:Y:S01]  /*24e0*/  CS2R R8, SRZ ;  /* 0x0000000000087805 */ /* 0x000fe2000001ff00 */
[----:B------:R-:W-:Y:S01]  /*24f0*/  UMOV UR6, 0x2 ;  /* 0x0000000200067882 */ /* 0x000fe20000000000 */
[----:B------:R-:W-:Y:S01]  /*2500*/  QGMMA.64x256x32.F32.E4M3.E4M3 R24, gdesc[UR8], RZ, !UPT ;  /* 0x03e00000081879f3 */ /* 0x000fe2000c7008ff */
[----:B------:R2:W-:Y:S01]  /*2510*/  STL [R1+0x5c], RZ ;  /* 0x00005cff01007387 */ /* 0x0005e20000100800 */
[----:B------:R-:W-:Y:S01]  /*2520*/  USEL UR7, URZ, 0x1, UP0 ;  /* 0x000000013f077887 */ /* 0x000fe20008000000 */
[----:B------:R-:W-:Y:S01]  /*2530*/  CS2R R10, SRZ ;  /* 0x00000000000a7805 */ /* 0x000fe2000001ff00 */
[----:B------:R-:W-:Y:S01]  /*2540*/  UIADD3 UR8, UR8, 0x2, URZ ;  /* 0x0000000208087890 */ /* 0x000fe2000fffe03f */
[----:B------:R2:W-:Y:S01]  /*2550*/  STL [R1+0x58], RZ ;  /* 0x000058ff01007387 */ /* 0x0005e20000100800 */
[----:B------:R-:W-:Y:S01]  /*2560*/  UIADD3 UR10, UR10, 0x2, URZ ;  /* 0x000000020a0a7890 */ /* 0x000fe2000fffe03f */
[----:B------:R-:W-:-:S02]  /*2570*/  CS2R R12, SRZ ;  /* 0x00000000000c7805 */ /* 0x000fc4000001ff00 */
[----:B------:R-:W-:Y:S01]  /*2580*/  ISETP.NE.AND P0, PT, RZ, UR7, PT ;  /* 0x00000007ff007c0c */ /* 0x000fe2000bf05270 */
[----:B------:R2:W-:Y:S01]  /*2590*/  STL [R1+0x54], RZ ;  /* 0x000054ff01007387 */ /* 0x0005e20000100800 */
[----:B------:R-:W-:Y:S01]  /*25a0*/  UMOV UR9, 0x80000020 ;  /* 0x8000002000097882 */ /* 0x000fe20000000000 */
[----:B------:R-:W-:Y:S01]  /*25b0*/  UMOV UR11, 0x80000020 ;  /* 0x80000020000b7882 */ /* 0x000fe20000000000 */
        /* <DEDUP_REMOVED lines=55> */
[----:B------:R-:W-:Y:S01]  /*2930*/  CS2R R224, SRZ ;  /* 0x0000000000e07805 */ /* 0x000fe2000001ff00 */
[----:B------:R-:W-:Y:S01]  /*2940*/  IMAD.MOV.U32 R226, RZ, RZ, RZ ;  /* 0x000000ffffe27224 */ /* 0x000fe200078e00ff */
[----:B------:R2:W-:Y:S04]  /*2950*/  STL [R1+0x18], RZ ;  /* 0x000018ff01007387 */ /* 0x0005e80000100800 */
[----:B------:R2:W-:Y:S04]  /*2960*/  STL [R1+0x14], RZ ;  /* 0x000014ff01007387 */ /* 0x0005e80000100800 */
[----:B------:R2:W-:Y:S04]  /*2970*/  STL [R1+0x10], RZ ;  /* 0x000010ff01007387 */ /* 0x0005e80000100800 */
[----:B------:R2:W-:Y:S04]  /*2980*/  STL [R1+0xc], RZ ;  /* 0x00000cff01007387 */ /* 0x0005e80000100800 */
[----:B------:R2:W-:Y:S04]  /*2990*/  STL [R1+0x8], RZ ;  /* 0x000008ff01007387 */ /* 0x0005e80000100800 */
[----:B------:R2:W-:Y:S04]  /*29a0*/  STL [R1+0x4], RZ ;  /* 0x000004ff01007387 */ /* 0x0005e80000100800 */
[----:B------:R2:W-:Y:S01]  /*29b0*/  STL [R1], RZ ;  /* 0x000000ff01007387 */ /* 0x0005e20000100800 */
[----:B------:R-:W-:Y:S01]  /*29c0*/  QGMMA.64x256x32.F32.E4M3.E4M3 R24, gdesc[UR8], R24, gsb0 ;  /* 0x03e00000081879f3 */ /* 0x000fe20008000818 */
[----:B------:R-:W-:Y:S05]  /*29d0*/  @!P0 BRA `(.L_x_26) ;  /* 0x0000000800808947 */ /* 0x000fea0003800000 */
[----:B------:R-:W-:Y:S02]  /*29e0*/  WARPGROUP.DEPBAR.LE gsb0, 0x0 ;  /* 0x00008000000079c5 */ /* 0x000fe40000010000 */
[----:B------:R-:W-:-:S01]  /*29f0*/  FADD R227, RZ, R122 ;  /* 0x0000007affe37221 */ /* 0x000fc20000000000 */
[----:B------:R-:W-:Y:S01]  /*2a00*/  FADD R226, RZ, R24 ;  /* 0x00000018ffe27221 */ /* 0x000fe20000000000 */
[----:B------:R-:W-:-:S01]  /*2a10*/  FADD R225, RZ, R25 ;  /* 0x00000019ffe17221 */ /* 0x000fc20000000000 */
[----:B------:R-:W-:Y:S01]  /*2a20*/  FADD R224, RZ, R26 ;  /* 0x0000001affe07221 */ /* 0x000fe20000000000 */
[----:B------:R-:W-:-:S01]  /*2a30*/  FADD R223, RZ, R27 ;  /* 0x0000001bffdf7221 */ /* 0x000fc20000000000 */
[----:B------:R0:W-:Y:S01]  /*2a40*/  STL [R1], R227 ;  /* 0x000000e301007387 */ /* 0x0001e20000100800 */
[----:B------:R-:W-:-:S01]  /*2a50*/  FADD R222, RZ, R28 ;  /* 0x0000001cffde7221 */ /* 0x000fc20000000000 */
[----:B------:R-:W-:Y:S01]  /*2a60*/  FADD R221, RZ, R29 ;  /* 0x0000001dffdd7221 */ /* 0x000fe20000000000 */
[----:B------:R-:W-:-:S01]  /*2a70*/  FADD R220, RZ, R30 ;  /* 0x0000001effdc7221 */ /* 0x000fc20000000000 */
[----:B------:R-:W-:Y:S01]  /*2a80*/  FADD R219, RZ, R31 ;  /* 0x0000001fffdb7221 */ /* 0x000fe20000000000 */
[----:B------:R-:W-:-:S01]  /*2a90*/  FADD R218, RZ, R32 ;  /* 0x00000020ffda7221 */ /* 0x000fc20000000000 */
[----:B------:R-:W-:Y:S01]  /*2aa0*/  FADD R217, RZ, R33 ;  /* 0x00000021ffd97221 */ /* 0x000fe20000000000 */
[----:B------:R-:W-:-:S01]  /*2ab0*/  FADD R216, RZ, R34 ;  /* 0x00000022ffd87221 */ /* 0x000fc20000000000 */
[----:B------:R-:W-:Y:S01]  /*2ac0*/  FADD R215, RZ, R35 ;  /* 0x00000023ffd77221 */ /* 0x000fe20000000000 */
[----:B------:R-:W-:-:S01]  /*2ad0*/  FADD R214, RZ, R36 ;  /* 0x00000024ffd67221 */ /* 0x000fc20000000000 */
[----:B0-----:R-:W-:Y:S01]  /*2ae0*/  FADD R227, RZ, R123 ;  /* 0x0000007bffe37221 */ /* 0x001fe20000000000 */
[----:B------:R-:W-:-:S01]  /*2af0*/  FADD R213, RZ, R37 ;  /* 0x00000025ffd57221 */ /* 0x000fc20000000000 */
[----:B------:R-:W-:Y:S01]  /*2b00*/  FADD R212, RZ, R38 ;  /* 0x00000026ffd47221 */ /* 0x000fe20000000000 */
[----:B------:R-:W-:-:S01]  /*2b10*/  FADD R211, RZ, R39 ;  /* 0x00000027ffd37221 */ /* 0x000fc20000000000 */
[----:B------:R-:W-:Y:S01]  /*2b20*/  FADD R210, RZ, R40 ;  /* 0x00000028ffd27221 */ /* 0x000fe20000000000 */
[----:B------:R0:W-:Y:S01]  /*2b30*/  STL [R1+0x4], R227 ;  /* 0x000004e301007387 */ /* 0x0001e20000100800 */
        /* <DEDUP_REMOVED lines=93> */
[----:B------:R-:W-:Y:S01]  /*3110*/  UMOV UR6, URZ ;  /* 0x0000003f00067c82 */ /* 0x000fe20008000000 */
[----:B0-----:R-:W-:-:S05]  /*3120*/  FADD R227, RZ, R130 ;  /* 0x00000082ffe37221 */ /* 0x001fca0000000000 */
[----:B------:R0:W-:Y:S02]  /*3130*/  STL [R1+0x20], R227 ;  /* 0x000020e301007387 */ /* 0x0001e40000100800 */
        /* <DEDUP_REMOVED lines=42> */
.L_x_26:
[----:B------:R-:W-:-:S04]  /*33e0*/  UIADD3 UR19, UR5, 0x1, URZ ;  /* 0x0000000105137890 */ /* 0x000fc8000fffe03f */
[----:B------:R-:W-:-:S04]  /*33f0*/  UISETP.NE.AND UP0, UPT, UR19, 0xb, UPT ;  /* 0x0000000b1300788c */ /* 0x000fc8000bf05270 */
[----:B------:R-:W-:Y:S02]  /*3400*/  USEL UR8, URZ, 0x1, UP0 ;  /* 0x000000013f087887 */ /* 0x000fe40008000000 */
[----:B------:R-:W-:Y:S02]  /*3410*/  USEL UR19, UR19, URZ, UP0 ;  /* 0x0000003f13137287 */ /* 0x000fe40008000000 */
[----:B------:R-:W-:-:S06]  /*3420*/  ULOP3.LUT UR8, UR4, UR8, URZ, 0x3c, !UPT ;  /* 0x0000000804087292 */ /* 0x000fcc000f8e3c3f */
[----:B0-----:R-:W-:Y:S01]  /*3430*/  IMAD.U32 R227, RZ, RZ, UR8 ;  /* 0x00000008ffe37e24 */ /* 0x001fe2000f8e00ff */
[----:B------:R-:W-:-:S06]  /*3440*/  UMOV UR8, 0x1 ;  /* 0x0000000100087882 */ /* 0x000fcc0000000000 */
.L_x_21:
[----:B------:R-:W-:-:S06]  /*3450*/  UISETP.GE.AND UP0, UPT, UR16, 0x1, UPT ;  /* 0x000000011000788c */ /* 0x000fcc000bf06270 */
[----:B------:R-:W-:-:S13]  /*3460*/  PLOP3.LUT P0, PT, PT, PT, UP0, 0x80, 0x0 ;  /* 0x000000000000781c */ /* 0x000fda0003f0f008 */
[----:B------:R-:W-:Y:S05]  /*3470*/  @!P0 BRA `(.L_x_27) ;  /* 0x0000001000a48947 */ /* 0x000fea0003800000 */
[----:B------:R-:W-:Y:S01]  /*3480*/  IMAD.U32 R228, RZ, RZ, UR16 ;  /* 0x00000010ffe47e24 */ /* 0x000fe2000f8e00ff */
[----:B------:R-:W-:Y:S01]  /*3490*/  UMOV UR26, UR5 ;  /* 0x00000005001a7c82 */ /* 0x000fe20008000000 */
[----:B------:R-:W-:-:S05]  /*34a0*/  ULDC UR32, c[0x0][0x50c] ;  /* 0x0001430000207ab9 */ /* 0x000fca0000000800 */
.L_x_35:
[----:B------:R-:W-:-:S06]  /*34b0*/  UISETP.NE.AND UP0, UPT, UR27, 0x3, UPT ;  /* 0x000000031b00788c */ /* 0x000fcc000bf05270 */
[----:B------:R-:W-:-:S13]  /*34c0*/  PLOP3.LUT P1, PT, PT, PT, UP0, 0x80, 0x0 ;  /* 0x000000000000781c */ /* 0x000fda0003f2f008 */
[----:B-1---5:R-:W-:Y:S05]  /*34d0*/  @!P1 BRA `(.L_x_28) ;  /* 0x0000000000049947 */ /* 0x022fea0003800000 */
[----:B------:R-:W-:Y:S01]  /*34e0*/  BPT.TRAP 0x1 ;  /* 0x000000040000795c */ /* 0x000fe20000300000 */
.L_x_28:
[----:B------:R-:W-:Y:S01]  /*34f0*/  ULEA UR9, UR19, UR12, 0x3 ;  /* 0x0000000c13097291 */ /* 0x000fe2000f8e183f */
[----:B------:R-:W-:-:S08]  /*3500*/  SHF.L.U32 R229, R227, 0x1f, RZ ;  /* 0x0000001fe3e57819 */ /* 0x000fd000000006ff */
[----:B------:R0:W1:Y:S01]  /*3510*/  SYNCS.PHASECHK.TRANS64.TRYWAIT P0, [UR9], R229 ;  /* 0x000000e5ff0075a7 */ /* 0x0000620008000149 */
[----:B------:R-:W-:Y:S05]  /*3520*/  @!P1 BRA `(.L_x_29) ;  /* 0x0000000000049947 */ /* 0x000fea0003800000 */
[----:B------:R-:W-:Y:S01]  /*3530*/  BPT.TRAP 0x1 ;  /* 0x000000040000795c */ /* 0x000fe20000300000 */
.L_x_29:
[----:B-1----:R-:W-:Y:S05]  /*3540*/  @P0 BRA `(.L_x_30) ;  /* 0x0000000000080947 */ /* 0x002fea0003800000 */
[----:B------:R-:W1:Y:S02]  /*3550*/  SYNCS.PHASECHK.TRANS64.TRYWAIT P0, [UR9], R229 ;  /* 0x000000e5ff0075a7 */ /* 0x000e640008000149 */
[----:B-1----:R-:W-:Y:S05]  /*3560*/  @!P0 BRA `(.L_x_31) ;  /* 0x000000d0009c8947 */ /* 0x002fea0003800000 */
.L_x_30:
[----:B------:R-:W-:Y:S01]  /*3570*/  UIADD3 UR9, UR12, 0x180, URZ ;  /* 0x000001800c097890 */ /* 0x000fe2000fffe03f */
[----:B------:R-:W-:Y:S01]  /*3580*/  WARPGROUP.ARRIVE ;  /* 0x00000000000079c5 */ /* 0x000fe20000000000 */
[----:B------:R-:W-:Y:S02]  /*3590*/  UIADD3 UR10, UR12, 0xb180, URZ ;  /* 0x0000b1800c0a7890 */ /* 0x000fe4000fffe03f */
[----:B------:R-:W-:Y:S02]  /*35a0*/  UISETP.NE.AND UP0, UPT, UR7, URZ, UPT ;  /* 0x0000003f0700728c */ /* 0x000fe4000bf05270 */
[----:B------:R-:W-:Y:S02]  /*35b0*/  USHF.R.U32.HI UR9, URZ, 0x4, UR9 ;  /* 0x000000043f097899 */ /* 0x000fe40008011609 */
[----:B------:R-:W-:Y:S02]  /*35c0*/  USHF.R.U32.HI UR10, URZ, 0x4, UR10 ;  /* 0x000000043f0a7899 */ /* 0x000fe4000801160a */
[----:B------:R-:W-:-:S02]  /*35d0*/  USEL UR8, UR8, URZ, !UP0 ;  /* 0x0000003f08087287 */ /* 0x000fc4000c000000 */
[----:B------:R-:W-:Y:S02]  /*35e0*/  ULOP3.LUT UR9, UR9, 0x3fff, URZ, 0xc0, !UPT ;  /* 0x00003fff09097892 */ /* 0x000fe4000f8ec03f */
[----:B------:R-:W-:Y:S02]  /*35f0*/  ULOP3.LUT UR10, UR10, 0x3fff, URZ, 0xc0, !UPT ;  /* 0x00003fff0a0a7892 */ /* 0x000fe4000f8ec03f */
[----:B------:R-:W-:Y:S02]  /*3600*/  UISETP.NE.U32.AND UP0, UPT, UR8, URZ, UPT ;  /* 0x0000003f0800728c */ /* 0x000fe4000bf05070 */
[----:B------:R-:W-:Y:S02]  /*3610*/  ULOP3.LUT UR8, UR9, 0x10000, URZ, 0xfc, !UPT ;  /* 0x0001000009087892 */ /* 0x000fe4000f8efc3f */
[----:B------:R-:W-:Y:S02]  /*3620*/  ULOP3.LUT UR10, UR10, 0x10000, URZ, 0xfc, !UPT ;  /* 0x000100000a0a7892 */ /* 0x000fe4000f8efc3f */
[----:B------:R-:W-:-:S02]  /*3630*/  ULEA UR8, UR19, UR8, 0x8 ;  /* 0x0000000813087291 */ /* 0x000fc4000f8e403f */
[----:B------:R-:W-:Y:S01]  /*3640*/  ULEA UR10, UR19, UR10, 0xa ;  /* 0x0000000a130a7291 */ /* 0x000fe2000f8e503f */
[----:B------:R-:W-:Y:S01]  /*3650*/  UMOV UR9, 0x80000020 ;  /* 0x8000002000097882 */ /* 0x000fe20000000000 */
[----:B------:R-:W-:Y:S01]  /*3660*/  UMOV UR11, 0x80000020 ;  /* 0x80000020000b7882 */ /* 0x000fe20000000000 */
[----:B------:R-:W-:-:S06]  /*3670*/  UIADD3 UR6, UR6, 0x2, URZ ;  /* 0x0000000206067890 */ /* 0x000fcc000fffe03f */
[----:B------:R-:W-:Y:S01]  /*3680*/  QGMMA.64x256x32.F32.E4M3.E4M3 R24, gdesc[UR8], R24, UP0 ;  /* 0x03e00000081879f3 */ /* 0x000fe2000bf00818 */
[----:B------:R-:W-:Y:S02]  /*3690*/  UIADD3 UR8, UR8, 0x2, URZ ;  /* 0x0000000208087890 */ /* 0x000fe4000fffe03f */
[----:B------:R-:W-:Y:S01]  /*36a0*/  UIADD3 UR10, UR10, 0x2, URZ ;  /* 0x000000020a0a7890 */ /* 0x000fe2000fffe03f */
[----:B------:R-:W-:Y:S01]  /*36b0*/  UMOV UR9, 0x80000020 ;  /* 0x8000002000097882 */ /* 0x000fe20000000000 */
[----:B------:R-:W-:Y:S01]  /*36c0*/  UMOV UR11, 0x80000020 ;  /* 0x80000020000b7882 */ /* 0x000fe20000000000 */
[----:B------:R-:W-:-:S04]  /*36d0*/  UISETP.NE.AND UP0, UPT, UR6, UR32, UPT ;  /* 0x000000200600728c */ /* 0x000fc8000bf05270 */
[----:B------:R-:W-:-:S06]  /*36e0*/  USEL UR7, URZ, 0x1, UP0 ;  /* 0x000000013f077887 */ /* 0x000fcc0008000000 */
[----:B------:R-:W-:-:S12]  /*36f0*/  ISETP.NE.AND P0, PT, RZ, UR7, PT ;  /* 0x00000007ff007c0c */ /* 0x000fd8000bf05270 */
[----:B------:R-:W-:Y:S03]  /*3700*/  QGMMA.64x256x32.F32.E4M3.E4M3 R24, gdesc[UR8], R24, gsb0 ;  /* 0x03e00000081879f3 */ /* 0x000fe60008000818 */
[----:B------:R-:W-:Y:S02]  /*3710*/  WARPGROUP.DEPBAR.LE gsb0, 0x1 ;  /* 0x00008000000079c5 */ /* 0x000fe40000010100 */
[----:B------:R-:W-:Y:S05]  /*3720*/  @!P0 BRA `(.L_x_32) ;  /* 0x0000000c00808947 */ /* 0x000fea0003800000 */
[----:B------:R-:W-:Y:S02]  /*3730*/  WARPGROUP.DEPBAR.LE gsb0, 0x0 ;  /* 0x00008000000079c5 */ /* 0x000fe40000010000 */
[----:B------:R-:W-:-:S01]  /*3740*/  FADD R226, R24, R226 ;  /* 0x000000e218e27221 */ /* 0x000fc20000000000 */
[----:B------:R-:W-:Y:S01]  /*3750*/  FADD R225, R25, R225 ;  /* 0x000000e119e17221 */ /* 0x000fe20000000000 */
[----:B------:R1:W-:Y:S01]  /*3760*/  STL [R1+0xa4], R227 ;  /* 0x0000a4e301007387 */ /* 0x0003e20000100800 */
[----:B------:R-:W-:-:S01]  /*3770*/  FADD R224, R26, R224 ;  /* 0x000000e01ae07221 */ /* 0x000fc20000000000 */
[----:B------:R-:W-:Y:S01]  /*3780*/  FADD R223, R27, R223 ;  /* 0x000000df1bdf7221 */ /* 0x000fe20000000000 */
[----:B------:R-:W-:-:S01]  /*3790*/  FADD R222, R28, R222 ;  /* 0x000000de1cde7221 */ /* 0x000fc20000000000 */
[----:B------:R-:W-:Y:S01]  /*37a0*/  FADD R221, R29, R221 ;  /* 0x000000dd1ddd7221 */ /* 0x000fe20000000000 */
[----:B-1----:R-:W3:Y:S04]  /*37b0*/  LDL.LU R227, [R1+0x30] ;  /* 0x0000300001e37983 */ /* 0x002ee80000300800 */
[----:B------:R1:W-:Y:S01]  /*37c0*/  STL [R1+0xa8], R226 ;  /* 0x0000a8e201007387 */ /* 0x0003e20000100800 */
[----:B------:R-:W-:-:S01]  /*37d0*/  FADD R220, R30, R220 ;  /* 0x000000dc1edc7221 */ /* 0x000fc20000000000 */
[----:B------:R-:W-:-:S02]  /*37e0*/  FADD R219, R31, R219 ;  /* 0x000000db1fdb7221 */ /* 0x000fc40000000000 */
[----:B-1----:R-:W4:Y:S04]  /*37f0*/  LDL.LU R226, [R1+0x2c] ;  /* 0x00002c0001e27983 */ /* 0x002f280000300800 */
[----:B------:R1:W-:Y:S01]  /*3800*/  STL [R1+0xac], R225 ;  /* 0x0000ace101007387 */ /* 0x0003e20000100800 */
[----:B------:R-:W-:-:S03]  /*3810*/  FADD R218, R32, R218 ;  /* 0x000000da20da7221 */ /* 0x000fc60000000000 */
[----:B-1----:R-:W2:Y:S04]  /*3820*/  LDL.LU R225, [R1+0x28] ;  /* 0x0000280001e17983 */ /* 0x002ea80000300800 */
        /* <DEDUP_REMOVED lines=9> */
[----:B------:R1:W-:Y:S04]  /*38c0*/  STL [R1+0xbc], R221 ;  /* 0x0000bcdd01007387 */ /* 0x0003e80000100800 */
        /* <DEDUP_REMOVED lines=12> */
[----:B-1----:R-:W2:Y:S01]  /*3990*/  LDL.LU R215, [R1] ;  /* 0x0000000001d77983 */ /* 0x002ea20000300800 */
[----:B------:R-:W-:-:S01]  /*39a0*/  FADD R214, R36, R214 ;  /* 0x000000d624d67221 */ /* 0x000fc20000000000 */
[----:B------:R-:W-:Y:S01]  /*39b0*/  FADD R213, R37, R213 ;  /* 0x000000d525d57221 */ /* 0x000fe20000000000 */
[----:B------:R-:W-:-:S01]  /*39c0*/  FADD R212, R38, R212 ;  /* 0x000000d426d47221 */ /* 0x000fc20000000000 */
[----:B------:R-:W-:Y:S01]  /*39d0*/  FADD R211, R39, R211 ;  /* 0x000000d327d37221 */ /* 0x000fe20000000000 */
[----:B------:R-:W-:-:S01]  /*39e0*/  FADD R210, R40, R210 ;  /* 0x000000d228d27221 */ /* 0x000fc20000000000 */
[----:B------:R-:W-:Y:S01]  /*39f0*/  STL [R1+0xd8], R214 ;  /* 0x0000d8d601007387 */ /* 0x000fe20000100800 */
        /* <DEDUP_REMOVED lines=11> */
[----:B------:R1:W-:Y:S01]  /*3ab0*/  STL [R1+0xe4], R211 ;  /* 0x0000e4d301007387 */ /* 0x0003e20000100800 */
[----:B------:R-:W-:-:S01]  /*3ac0*/  FADD R200, R50, R200 ;  /* 0x000000c832c87221 */ /* 0x000fc20000000000 */
[----:B------:R-:W-:Y:S01]  /*3ad0*/  FADD R199, R51, R199 ;  /* 0x000000c733c77221 */ /* 0x000fe20000000000 */
        /* <DEDUP_REMOVED lines=69> */
[----:B-----5:R-:W-:Y:S01]  /*3f30*/  FADD R0, R121, R0 ;  /* 0x0000000079007221 */ /* 0x020fe20000000000 */
[----:B---3--:R-:W-:-:S01]  /*3f40*/  FADD R227, R134, R227 ;  /* 0x000000e386e37221 */ /* 0x008fc20000000000 */
[----:B----4-:R-:W-:Y:S01]  /*3f50*/  FADD R226, R133, R226 ;  /* 0x000000e285e27221 */ /* 0x010fe20000000000 */
[----:B--2---:R-:W-:-:S01]  /*3f60*/  FADD R225, R132, R225 ;  /* 0x000000e184e17221 */ /* 0x004fc20000000000 */
        /* <DEDUP_REMOVED lines=9> */
[----:B------:R-:W-:-:S05]  /*4000*/  FADD R215, R122, R215 ;  /* 0x000000d77ad77221 */ /* 0x000fca0000000000 */
[----:B------:R2:W-:Y:S04]  /*4010*/  STL [R1], R215 ;  /* 0x000000d701007387 */ /* 0x0005e80000100800 */
[----:B------:R3:W-:Y:S04]  /*4020*/  STL [R1+0x4], R216 ;  /* 0x000004d801007387 */ /* 0x0007e80000100800 */
        /* <DEDUP_REMOVED lines=8> */
[----:B-1----:R-:W4:Y:S04]  /*40b0*/  LDL.LU R211, [R1+0x34] ;  /* 0x0000340001d37983 */ /* 0x002f280000300800 */
[----:B------:R1:W-:Y:S04]  /*40c0*/  STL [R1+0x28], R225 ;  /* 0x000028e101007387 */ /* 0x0003e80000100800 */
[----:B------:R-:W4:Y:S04]  /*40d0*/  LDL.LU R212, [R1+0x38] ;  /* 0x0000380001d47983 */ /* 0x000f280000300800 */
[----:B------:R1:W-:Y:S04]  /*40e0*/  STL [R1+0x2c], R226 ;  /* 0x00002ce201007387 */ /* 0x0003e80000100800 */
[----:B------:R-:W4:Y:S04]  /*40f0*/  LDL.LU R213, [R1+0x3c] ;  /* 0x00003c0001d57983 */ /* 0x000f280000300800 */
[----:B------:R1:W-:Y:S04]  /*4100*/  STL [R1+0x30], R227 ;  /* 0x000030e301007387 */ /* 0x0003e80000100800 */
[----:B------:R-:W4:Y:S04]  /*4110*/  LDL.LU R214, [R1+0x40] ;  /* 0x0000400001d67983 */ /* 0x000f280000300800 */
[----:B--2---:R-:W2:Y:S04]  /*4120*/  LDL.LU R215, [R1+0x44] ;  /* 0x0000440001d77983 */ /* 0x004ea80000300800 */
[----:B---3--:R-:W3:Y:S04]  /*4130*/  LDL.LU R216, [R1+0x48] ;  /* 0x0000480001d87983 */ /* 0x008ee80000300800 */
[----:B----4-:R-:W4:Y:S04]  /*4140*/  LDL.LU R217, [R1+0x4c] ;  /* 0x00004c0001d97983 */ /* 0x010f280000300800 */
[----:B0-----:R-:W4:Y:S04]  /*4150*/  LDL.LU R218, [R1+0x50] ;  /* 0x0000500001da7983 */ /* 0x001f280000300800 */
[----:B------:R-:W4:Y:S04]  /*4160*/  LDL.LU R219, [R1+0x54] ;  /* 0x0000540001db7983 */ /* 0x000f280000300800 */
[----:B------:R-:W4:Y:S04]  /*4170*/  LDL.LU R220, [R1+0x58] ;  /* 0x0000580001dc7983 */ /* 0x000f280000300800 */
[----:B------:R-:W4:Y:S04]  /*4180*/  LDL.LU R221, [R1+0x5c] ;  /* 0x00005c0001dd7983 */ /* 0x000f280000300800 */
[----:B------:R-:W4:Y:S04]  /*4190*/  LDL.LU R222, [R1+0x60] ;  /* 0x0000600001de7983 */ /* 0x000f280000300800 */
[----:B------:R-:W4:Y:S04]  /*41a0*/  LDL.LU R223, [R1+0x64] ;  /* 0x0000640001df7983 */ /* 0x000f280000300800 */
[----:B------:R-:W4:Y:S04]  /*41b0*/  LDL.LU R224, [R1+0x68] ;  /* 0x0000680001e07983 */ /* 0x000f280000300800 */
[----:B-1----:R-:W4:Y:S04]  /*41c0*/  LDL.LU R225, [R1+0x6c] ;  /* 0x00006c0001e17983 */ /* 0x002f280000300800 */
[----:B------:R-:W4:Y:S04]  /*41d0*/  LDL.LU R226, [R1+0x70] ;  /* 0x0000700001e27983 */ /* 0x000f280000300800 */
[----:B------:R-:W4:Y:S01]  /*41e0*/  LDL.LU R227, [R1+0x74] ;  /* 0x0000740001e37983 */ /* 0x000f220000300800 */
[----:B------:R-:W-:-:S05]  /*41f0*/  FADD R211, R135, R211 ;  /* 0x000000d387d37221 */ /* 0x000fca0000000000 */
[----:B------:R0:W-:Y:S01]  /*4200*/  STL [R1+0x34], R211 ;  /* 0x000034d301007387 */ /* 0x0001e20000100800 */
[----:B------:R-:W-:-:S03]  /*4210*/  FADD R212, R136, R212 ;  /* 0x000000d488d47221 */ /* 0x000fc60000000000 */
[----:B0-----:R1:W5:Y:S01]  /*4220*/  LDL.LU R211, [R1+0xe4] ;  /* 0x0000e40001d37983 */ /* 0x0013620000300800 */
[----:B------:R-:W-:-:S03]  /*4230*/  FADD R213, R137, R213 ;  /* 0x000000d589d57221 */ /* 0x000fc60000000000 */
[----:B------:R0:W-:Y:S01]  /*4240*/  STL [R1+0x38], R212 ;  /* 0x000038d401007387 */ /* 0x0001e20000100800 */
[----:B------:R-:W-:-:S01]  /*4250*/  FADD R214, R138, R214 ;  /* 0x000000d68ad67221 */ /* 0x000fc20000000000 */
[----:B--2---:R-:W-:Y:S02]  /*4260*/  FADD R215, R139, R215 ;  /* 0x000000d78bd77221 */ /* 0x004fe40000000000 */
[----:B0-----:R1:W5:Y:S01]  /*4270*/  LDL.LU R212, [R1+0xe0] ;  /* 0x0000e00001d47983 */ /* 0x0013620000300800 */
[----:B---3--:R-:W-:-:S03]  /*4280*/  FADD R216, R140, R216 ;  /* 0x000000d88cd87221 */ /* 0x008fc60000000000 */
[----:B------:R0:W-:Y:S01]  /*4290*/  STL [R1+0x3c], R213 ;  /* 0x00003cd501007387 */ /* 0x0001e20000100800 */
[----:B----4-:R-:W-:-:S03]  /*42a0*/  FADD R217, R141, R217 ;  /* 0x000000d98dd97221 */ /* 0x010fc60000000000 */
[----:B0-----:R1:W5:Y:S01]  /*42b0*/  LDL.LU R213, [R1+0xdc] ;  /* 0x0000dc0001d57983 */ /* 0x0013620000300800 */
[----:B------:R-:W-:-:S03]  /*42c0*/  FADD R218, R142, R218 ;  /* 0x000000da8eda7221 */ /* 0x000fc60000000000 */
[----:B------:R0:W-:Y:S01]  /*42d0*/  STL [R1+0x40], R214 ;  /* 0x000040d601007387 */ /* 0x0001e20000100800 */
[----:B------:R-:W-:-:S01]  /*42e0*/  FADD R219, R143, R219 ;  /* 0x000000db8fdb7221 */ /* 0x000fc20000000000 */
[----:B------:R-:W-:Y:S02]  /*42f0*/  FADD R220, R144, R220 ;  /* 0x000000dc90dc7221 */ /* 0x000fe40000000000 */
[----:B0-----:R1:W5:Y:S04]  /*4300*/  LDL.LU R214, [R1+0xd8] ;  /* 0x0000d80001d67983 */ /* 0x0013680000300800 */
[----:B------:R0:W-:Y:S01]  /*4310*/  STL [R1+0x44], R215 ;  /* 0x000044d701007387 */ /* 0x0001e20000100800 */
[----:B------:R-:W-:-:S01]  /*4320*/  FADD R221, R145, R221 ;  /* 0x000000dd91dd7221 */ /* 0x000fc20000000000 */
[----:B------:R-:W-:-:S02]  /*4330*/  FADD R222, R146, R222 ;  /* 0x000000de92de7221 */ /* 0x000fc40000000000 */
[----:B0-----:R1:W5:Y:S04]  /*4340*/  LDL.LU R215, [R1+0xd4] ;  /* 0x0000d40001d77983 */ /* 0x0013680000300800 */
[----:B------:R0:W-:Y:S01]  /*4350*/  STL [R1+0x48], R216 ;  /* 0x000048d801007387 */ /* 0x0001e20000100800 */
[----:B------:R-:W-:-:S03]  /*4360*/  FADD R223, R147, R223 ;  /* 0x000000df93df7221 */ /* 0x000fc60000000000 */
        /* <DEDUP_REMOVED lines=13> */
[----:B------:R0:W-:Y:S04]  /*4440*/  STL [R1+0x5c], R221 ;  /* 0x00005cdd01007387 */ /* 0x0001e80000100800 */
        /* <DEDUP_REMOVED lines=12> */
[----:B0-----:R1:W5:Y:S01]  /*4510*/  LDL.LU R227, [R1+0xa4] ;  /* 0x0000a40001e37983 */ /* 0x0013620000300800 */
[----:B------:R-:W-:-:S05]  /*4520*/  UMOV UR6, URZ ;  /* 0x0000003f00067c82 */ /* 0x000fca0008000000 */
.L_x_32:
[----:B------:R-:W-:Y:S05]  /*4530*/  @!P1 BRA `(.L_x_33) ;  /* 0x0000000000049947 */ /* 0x000fea0003800000 */
[----:B------:R-:W-:Y:S01]  /*4540*/  BPT.TRAP 0x1 ;  /* 0x000000040000795c */ /* 0x000fe20000300000 */
.L_x_33:
[----:B------:R3:W-:Y:S04]  /*4550*/  STL [R1+0xa8], R2 ;  /* 0x0000a80201007387 */ /* 0x0007e80000100800 */
[----:B---3--:R-:W3:Y:S04]  /*4560*/  LDL R2, [R1+0x78] ;  /* 0x0000780001027983 */ /* 0x008ee80000100800 */
[----:B-----5:R4:W-:Y:S04]  /*4570*/  STL [R1+0xa4], R0 ;  /* 0x0000a40001007387 */ /* 0x0209e80000100800 */
[----:B----4-:R-:W4:Y:S01]  /*4580*/  LDL R0, [R1+0x80] ;  /* 0x0000800001007983 */ /* 0x010f220000100800 */
[----:B0-----:R-:W-:Y:S01]  /*4590*/  IMAD.U32 R229, RZ, RZ, UR26 ;  /* 0x0000001affe57e24 */ /* 0x001fe2000f8e00ff */
[----:B---3--:R-:W-:-:S02]  /*45a0*/  ISETP.NE.AND P0, PT, R2, RZ, PT ;  /* 0x000000ff0200720c */ /* 0x008fc40003f05270 */
[----:B------:R0:W5:Y:S11]  /*45b0*/  LDL.LU R2, [R1+0xa8] ;  /* 0x0000a80001027983 */ /* 0x0001760000300800 */
[----:B------:R-:W-:-:S05]  /*45c0*/  @P0 LEA R229, R229, UR12, 0x3 ;  /* 0x0000000ce5e50c11 */ /* 0x000fca000f8e18ff */
[----:B------:R-:W-:-:S05]  /*45d0*/  @P0 VIADD R229, R229, 0x58 ;  /* 0x00000058e5e50836 */ /* 0x000fca0000000000 */
[----:B----4-:R-:W-:Y:S02]  /*45e0*/  @P0 PRMT R229, R0, 0x654, R229 ;  /* 0x0000065400e50816 */ /* 0x010fe400000000e5 */
[----:B------:R0:W5:Y:S01]  /*45f0*/  LDL.LU R0, [R1+0xa4] ;  /* 0x0000a40001007983 */ /* 0x0001620000300800 */
[----:B------:R-:W-:Y:S01]  /*4600*/  UISETP.GT.U32.AND UP0, UPT, UR13, 0x1, UPT ;  /* 0x000000010d00788c */ /* 0x000fe2000bf04070 */
[----:B------:R0:W-:Y:S05]  /*4610*/  @P0 SYNCS.ARRIVE.TRANS64.RED.A1T0 RZ, [R229+URZ], RZ ;  /* 0x000000ffe5ff09a7 */ /* 0x0001ea000810043f */
[----:B------:R-:W-:-:S13]  /*4620*/  PLOP3.LUT P0, PT, PT, PT, UP0, 0x80, 0x0 ;  /* 0x000000000000781c */ /* 0x000fda0003f0f008 */
[----:B0-----:R-:W-:Y:S05]  /*4630*/  @P0 BRA `(.L_x_34) ;  /* 0x0000000000040947 */ /* 0x001fea0003800000 */
[----:B------:R-:W-:Y:S01]  /*4640*/  BPT.TRAP 0x1 ;  /* 0x000000040000795c */ /* 0x000fe20000300000 */
.L_x_34:
[----:B------:R-:W-:Y:S01]  /*4650*/  UIADD3 UR19, UR19, 0x1, URZ ;  /* 0x0000000113137890 */ /* 0x000fe2000fffe03f */
[C---:B------:R-:W-:Y:S01]  /*4660*/  ISETP.GT.AND P0, PT, R228.reuse, 0x1, PT ;  /* 0x00000001e400780c */ /* 0x040fe20003f04270 */
[----:B------:R-:W-:Y:S01]  /*4670*/  UIADD3 UR26, UR26, 0x1, URZ ;  /* 0x000000011a1a7890 */ /* 0x000fe2000fffe03f */
[----:B------:R-:W-:Y:S01]  /*4680*/  VIADD R228, R228, 0xffffffff ;  /* 0xffffffffe4e47836 */ /* 0x000fe20000000000 */
[----:B------:R-:W-:Y:S02]  /*4690*/  UISETP.NE.AND UP0, UPT, UR19, 0xb, UPT ;  /* 0x0000000b1300788c */ /* 0x000fe4000bf05270 */
[----:B------:R-:W-:Y:S02]  /*46a0*/  UISETP.NE.AND UP1, UPT, UR26, 0xb, UPT ;  /* 0x0000000b1a00788c */ /* 0x000fe4000bf25270 */
[----:B------:R-:W-:Y:S02]  /*46b0*/  USEL UR8, URZ, 0x1, UP0 ;  /* 0x000000013f087887 */ /* 0x000fe40008000000 */
[----:B------:R-:W-:-:S02]  /*46c0*/  USEL UR19, UR19, URZ, UP0 ;  /* 0x0000003f13137287 */ /* 0x000fc40008000000 */
[----:B------:R-:W-:Y:S02]  /*46d0*/  USEL UR26, UR26, URZ, UP1 ;  /* 0x0000003f1a1a7287 */ /* 0x000fe40008800000 */
[----:B------:R-:W-:Y:S01]  /*46e0*/  LOP3.LUT R227, R227, UR8, RZ, 0x3c, !PT ;  /* 0x00000008e3e37c12 */ /* 0x000fe2000f8e3cff */
[----:B------:R-:W-:Y:S01]  /*46f0*/  UMOV UR8, 0x1 ;  /* 0x0000000100087882 */ /* 0x000fe20000000000 */
[----:B------:R-:W-:Y:S08]  /*4700*/  @P0 BRA `(.L_x_35) ;  /* 0xffffffec00680947 */ /* 0x000ff0000383ffff */
.L_x_27:
[----:B------:R-:W-:-:S04]  /*4710*/  UISETP.NE.AND UP0, UPT, UR6, URZ, UPT ;  /* 0x0000003f0600728c */ /* 0x000fc8000bf05270 */
[----:B------:R-:W-:-:S06]  /*4720*/  USEL UR6, URZ, 0x1, !UP0 ;  /* 0x000000013f067887 */ /* 0x000fcc000c000000 */
[----:B------:R-:W-:-:S13]  /*4730*/  ISETP.NE.AND P0, PT, RZ, UR6, PT ;  /* 0x00000006ff007c0c */ /* 0x000fda000bf05270 */
[----:B------:R-:W-:Y:S05]  /*4740*/  @!P0 BRA `(.L_x_36) ;  /* 0x0000000c00dc8947 */ /* 0x000fea0003800000 */
[----:B------:R-:W3:Y:S04]  /*4750*/  LDL.LU R227, [R1+0x74] ;  /* 0x0000740001e37983 */ /* 0x000ee80000300800 */
[----:B---3--:R0:W-:Y:S04]  /*4760*/  STL [R1+0xa4], R227 ;  /* 0x0000a4e301007387 */ /* 0x0081e80000100800 */
[----:B0-----:R-:W3:Y:S04]  /*4770*/  LDL.LU R227, [R1+0x70] ;  /* 0x0000700001e37983 */ /* 0x001ee80000300800 */
        /* <DEDUP_REMOVED lines=55> */
[----:B0-----:R-:W3:Y:S01]  /*4af0*/  LDL.LU R227, [R1] ;  /* 0x0000000001e37983 */ /* 0x001ee20000300800 */
[----:B------:R-:W-:-:S02]  /*4b00*/  WARPGROUP.DEPBAR.LE gsb0, 0x0 ;  /* 0x00008000000079c5 */ /* 0x000fc40000010000 */
[----:B------:R-:W-:Y:S01]  /*4b10*/  FADD R226, R24, R226 ;  /* 0x000000e218e27221 */ /* 0x000fe20000000000 */
        /* <DEDUP_REMOVED lines=95> */
[----:B-----5:R-:W-:Y:S01]  /*5110*/  FADD R2, R120, R2 ;  /* 0x0000000278027221 */ /* 0x020fe20000000000 */
[----:B------:R-:W-:Y:S01]  /*5120*/  FADD R0, R121, R0 ;  /* 0x0000000079007221 */ /* 0x000fe20000000000 */
[----:B---3--:R-:W-:-:S05]  /*5130*/  FADD R227, R122, R227 ;  /* 0x000000e37ae37221 */ /* 0x008fca0000000000 */
[----:B------:R0:W-:Y:S04]  /*5140*/  STL [R1], R227 ;  /* 0x000000e301007387 */ /* 0x0001e80000100800 */
[----:B0-----:R-:W3:Y:S02]  /*5150*/  LDL.LU R227, [R1+0x114] ;  /* 0x0001140001e37983 */ /* 0x001ee40000300800 */
[----:B---3--:R-:W-:-:S05]  /*5160*/  FADD R227, R123, R227 ;  /* 0x000000e37be37221 */ /* 0x008fca0000000000 */
[----:B------:R0:W-:Y:S04]  /*5170*/  STL [R1+0x4], R227 ;  /* 0x000004e301007387 */ /* 0x0001e80000100800 */
        /* <DEDUP_REMOVED lines=83> */
[----:B------:R0:W-:Y:S02]  /*56b0*/  STL [R1+0x74], R227 ;  /* 0x000074e301007387 */ /* 0x0001e40000100800 */
.L_x_36:
[----:B0-----:R-:W-:-:S04]  /*56c0*/  IMAD.U32 R227, RZ, RZ, UR31 ;  /* 0x0000001fffe37e24 */ /* 0x001fc8000f8e00ff */
[----:B------:R0:W-:Y:S01]  /*56d0*/  SYNCS.ARRIVE.TRANS64.A1T0 RZ, [R227+UR29], RZ ;  /* 0x000000ffe3ff79a7 */ /* 0x0001e2000810001d */
[----:B------:R-:W-:Y:S02]  /*56e0*/  WARPGROUP.DEPBAR.LE gsb0, 0x0 ;  /* 0x00008000000079c5 */ /* 0x000fe40000010000 */
[----:B------:R-:W3:Y:S02]  /*56f0*/  LDC R24, c[0x0][0x28c] ;  /* 0x0000a300ff187b82 */ /* 0x000ee40000000800 */
[----:B---3--:R-:W-:-:S13]  /*5700*/  ISETP.GE.AND P0, PT, R24, 0x1, PT ;  /* 0x000000011800780c */ /* 0x008fda0003f06270 */
[----:B0-----:R-:W-:Y:S05]  /*5710*/  @!P0 BRA `(.L_x_37) ;  /* 0x0000000000608947 */ /* 0x001fea0003800000 */
[----:B------:R-:W-:-:S06]  /*5720*/  UISETP.NE.AND UP0, UPT, UR27, 0x3, UPT ;  /* 0x000000031b00788c */ /* 0x000fcc000bf05270 */
[----:B------:R-:W-:-:S13]  /*5730*/  PLOP3.LUT P0, PT, PT, PT, UP0, 0x80, 0x0 ;  /* 0x000000000000781c */ /* 0x000fda0003f0f008 */
[----:B------:R-:W-:Y:S05]  /*5740*/  @!P0 BRA `(.L_x_38) ;  /* 0x0000000000048947 */ /* 0x000fea0003800000 */
[----:B------:R-:W-:Y:S01]  /*5750*/  BPT.TRAP 0x1 ;  /* 0x000000040000795c */ /* 0x000fe20000300000 */
.L_x_38:
[----:B-----5:R0:W-:Y:S04]  /*5760*/  STL [R1+0xa4], R0 ;  /* 0x0000a40001007387 */ /* 0x0201e80000100800 */
[----:B------:R-:W3:Y:S04]  /*5770*/  LDL R227, [R1+0x80] ;  /* 0x0000800001e37983 */ /* 0x000ee80000100800 */
[----:B0-----:R-:W4:Y:S02]  /*5780*/  LDL R0, [R1+0x78] ;  /* 0x0000780001007983 */ /* 0x001f240000100800 */
[----:B----4-:R-:W-:-:S02]  /*5790*/  ISETP.NE.AND P0, PT, R0, RZ, PT ;  /* 0x000000ff0000720c */ /* 0x010fc40003f05270 */
[----:B------:R0:W5:Y:S11]  /*57a0*/  LDL.LU R0, [R1+0xa4] ;  /* 0x0000a40001007983 */ /* 0x0001760000300800 */
[----:B------:R-:W-:-:S05]  /*57b0*/  VOTEU.ANY UP0, P0 ;  /* 0x00000000003f7886 */ /* 0x000fca0000000100 */
[----:B------:R-:W-:-:S06]  /*57c0*/  @UP0 UIADD3 UR6, UR16, UR5, URZ ;  /* 0x0000000510060290 */ /* 0x000fcc000fffe03f */
[----:B------:R-:W-:-:S04]  /*57d0*/  IMAD.U32 R24, RZ, RZ, UR6 ;  /* 0x00000006ff187e24 */ /* 0x000fc8000f8e00ff */
[----:B------:R-:W-:-:S04]  /*57e0*/  @P0 IMAD.WIDE.U32 R24, R24, -0x45d1745d, RZ ;  /* 0xba2e8ba318180825 */ /* 0x000fc800078e00ff */
[----:B------:R-:W-:Y:S01]  /*57f0*/  IMAD.U32 R27, RZ, RZ, UR6 ;  /* 0x00000006ff1b7e24 */ /* 0x000fe2000f8e00ff */
[----:B------:R-:W-:-:S05]  /*5800*/  @P0 SHF.R.U32.HI R24, RZ, 0x3, R25 ;  /* 0x00000003ff180819 */ /* 0x000fca0000011619 */
[----:B------:R-:W-:-:S05]  /*5810*/  @P0 IMAD R24, R24, -0xb, R27 ;  /* 0xfffffff518180824 */ /* 0x000fca00078e021b */
[----:B------:R-:W-:Y:S01]  /*5820*/  @P0 LEA R24, R24, UR12, 0x3 ;  /* 0x0000000c18180c11 */ /* 0x000fe2000f8e18ff */
[----:B------:R-:W-:-:S04]  /*5830*/  UISETP.GT.U32.AND UP0, UPT, UR13, 0x1, UPT ;  /* 0x000000010d00788c */ /* 0x000fc8000bf04070 */
[----:B------:R-:W-:-:S05]  /*5840*/  @P0 VIADD R24, R24, 0x58 ;  /* 0x0000005818180836 */ /* 0x000fca0000000000 */
[----:B---3--:R-:W-:-:S04]  /*5850*/  @P0 PRMT R24, R227, 0x654, R24 ;  /* 0x00000654e3180816 */ /* 0x008fc80000000018 */
[----:B------:R0:W-:Y:S01]  /*5860*/  @P0 SYNCS.ARRIVE.TRANS64.RED.A1T0 RZ, [R24+URZ], RZ ;  /* 0x000000ff18ff09a7 */ /* 0x0001e2000810043f */
[----:B------:R-:W-:-:S13]  /*5870*/  PLOP3.LUT P0, PT, PT, PT, UP0, 0x80, 0x0 ;  /* 0x000000000000781c */ /* 0x000fda0003f0f008 */
[----:B0-----:R-:W-:Y:S05]  /*5880*/  @P0 BRA `(.L_x_37) ;  /* 0x0000000000040947 */ /* 0x001fea0003800000 */
[----:B------:R-:W-:Y:S01]  /*5890*/  BPT.TRAP 0x1 ;  /* 0x000000040000795c */ /* 0x000fe20000300000 */
.L_x_37:
[----:B------:R-:W0:Y:S01]  /*58a0*/  S2R R25, SR_TID.X ;  /* 0x0000000000197919 */ /* 0x000e220000002100 */
[----:B------:R-:W-:Y:S01]  /*58b0*/  IMAD.U32 R24, RZ, RZ, UR30 ;  /* 0x0000001eff187e24 */ /* 0x000fe2000f8e00ff */
[----:B------:R-:W-:Y:S01]  /*58c0*/  UIADD3 UR5, UR28, UR5, URZ ;  /* 0x000000051c057290 */ /* 0x000fe2000fffe03f */
[----:B------:R-:W3:Y:S01]  /*58d0*/  LDC R35, c[0x0][0x288] ;  /* 0x0000a200ff237b82 */ /* 0x000ee20000000800 */
[----:B------:R-:W-:Y:S02]  /*58e0*/  UISETP.GE.U32.AND UP1, UPT, UR28, 0xb, UPT ;  /* 0x0000000b1c00788c */ /* 0x000fe4000bf26070 */
[----:B------:R-:W-:Y:S01]  /*58f0*/  SHF.L.U32 R24, R24, 0x1f, RZ ;  /* 0x0000001f18187819 */ /* 0x000fe200000006ff */
[----:B------:R-:W-:Y:S02]  /*5900*/  UISETP.GT.U32.AND UP0, UPT, UR5, 0xa, UPT ;  /* 0x0000000a0500788c */ /* 0x000fe4000bf04070 */
[----:B------:R-:W-:Y:S01]  /*5910*/  UIMAD.WIDE.U32 UR6, UR5, -0x45d1745d, URZ ;  /* 0xba2e8ba3050678a5 */ /* 0x000fe2000f8e003f */
[----:B------:R-:W4:Y:S01]  /*5920*/  SYNCS.PHASECHK.TRANS64.TRYWAIT P0, [UR17+0x8], R24 ;  /* 0x00000818ff0075a7 */ /* 0x000f220008000151 */
[----:B------:R-:W-:-:S02]  /*5930*/  UISETP.LT.U32.AND UP0, UPT, UR28, 0xb, UP0 ;  /* 0x0000000b1c00788c */ /* 0x000fc40008701070 */
[----:B------:R-:W-:Y:S02]  /*5940*/  USHF.R.U32.HI UR6, URZ, 0x3, UR7 ;  /* 0x000000033f067899 */ /* 0x000fe40008011607 */
[----:B------:R-:W-:Y:S02]  /*5950*/  USEL UR8, URZ, 0x1, !UP0 ;  /* 0x000000013f087887 */ /* 0x000fe4000c000000 */
[----:B------:R-:W-:Y:S02]  /*5960*/  UIMAD UR5, UR6, -0xb, UR5 ;  /* 0xfffffff5060578a4 */ /* 0x000fe4000f8e0205 */
[----:B------:R-:W-:-:S04]  /*5970*/  ULOP3.LUT UR4, UR4, UR8, URZ, 0x3c, !UPT ;  /* 0x0000000804047292 */ /* 0x000fc8000f8e3c3f */
[----:B------:R-:W-:Y:S01]  /*5980*/  @UP1 ULOP3.LUT UR4, UR4, 0x1, UR6, 0x78, !UPT ;  /* 0x0000000104041892 */ /* 0x000fe2000f8e7806 */
[----:B0-----:R-:W-:-:S04]  /*5990*/  SHF.R.S32.HI R26, RZ, 0x1f, R25 ;  /* 0x0000001fff1a7819 */ /* 0x001fc80000011419 */
[----:B------:R-:W-:-:S04]  /*59a0*/  LEA.HI R26, R26, R25, RZ, 0x7 ;  /* 0x000000191a1a7211 */ /* 0x000fc800078f38ff */
[----:B------:R-:W-:-:S05]  /*59b0*/  LOP3.LUT R26, R26, 0xffffff80, RZ, 0xc0, !PT ;  /* 0xffffff801a1a7812 */ /* 0x000fca00078ec0ff */
[----:B------:R-:W-:-:S05]  /*59c0*/  IMAD.IADD R26, R25, 0x1, -R26 ;  /* 0x00000001191a7824 */ /* 0x000fca00078e0a1a */
[----:B------:R-:W-:-:S04]  /*59d0*/  SHF.R.S32.HI R25, RZ, 0x1f, R26 ;  /* 0x0000001fff197819 */ /* 0x000fc8000001141a */
[----:B------:R-:W-:-:S04]  /*59e0*/  LEA.HI R25, R25, R26, RZ, 0x2 ;  /* 0x0000001a19197211 */ /* 0x000fc800078f10ff */
[----:B------:R-:W-:-:S05]  /*59f0*/  LOP3.LUT R25, R25, 0xfffffffc, RZ, 0xc0, !PT ;  /* 0xfffffffc19197812 */ /* 0x000fca00078ec0ff */
[----:B------:R-:W-:-:S04]  /*5a00*/  IMAD.IADD R40, R26, 0x1, -R25 ;  /* 0x000000011a287824 */ /* 0x000fc800078e0a19 */
[----:B------:R-:W-:Y:S01]  /*5a10*/  IMAD.SHL.U32 R32, R40, 0x2, RZ ;  /* 0x0000000228207824 */ /* 0x000fe200078e00ff */
[----:B---34-:R-:W-:Y:S06]  /*5a20*/  @!P0 BRA `(.L_x_39) ;  /* 0x000000ac008c8947 */ /* 0x018fec0003800000 */
.L_x_332:
[----:B-----5:R3:W-:Y:S01]  /*5a30*/  STL [R1+0xa8], R2 ;  /* 0x0000a80201007387 */ /* 0x0207e20000100800 */
[----:B------:R-:W-:Y:S01]  /*5a40*/  ULDC UR8, c[0x0][0x284] ;  /* 0x0000a10000087ab9 */ /* 0x000fe20000000800 */
[----:B------:R-:W-:Y:S01]  /*5a50*/  SHF.R.S32.HI R33, RZ, 0x1f, R32 ;  /* 0x0000001fff217819 */ /* 0x000fe20000011420 */
[----:B------:R-:W-:Y:S01]  /*5a60*/  ULDC.64 UR6, c[0x0][0x5d0] ;  /* 0x0001740000067ab9 */ /* 0x000fe20000000a00 */
[----:B---3--:R-:W3:Y:S04]  /*5a70*/  LDL.LU R2, [R1+0x90] ;  /* 0x0000900001027983 */ /* 0x008ee80000300800 */
[----:B------:R4:W-:Y:S04]  /*5a80*/  STL [R1+0xa4], R0 ;  /* 0x0000a40001007387 */ /* 0x0009e80000100800 */
[----:B------:R-:W2:Y:S04]  /*5a90*/  LDL R227, [R1+0x7c] ;  /* 0x00007c0001e37983 */ /* 0x000ea80000100800 */
[----:B----4-:R-:W4:Y:S01]  /*5aa0*/  LDL R0, [R1+0x8c] ;  /* 0x00008c0001007983 */ /* 0x010f220000100800 */
[----:B---3--:R-:W-:-:S03]  /*5ab0*/  IMAD.SHL.U32 R37, R2, 0x100, RZ ;  /* 0x0000010002257824 */ /* 0x008fc600078e00ff */
[----:B------:R3:W5:Y:S01]  /*5ac0*/  LDL.LU R2, [R1+0xa8] ;  /* 0x0000a80001027983 */ /* 0x0007620000300800 */
[----:B----4-:R-:W-:-:S03]  /*5ad0*/  IMAD.SHL.U32 R34, R0, 0x40, RZ ;  /* 0x0000004000227824 */ /* 0x010fc600078e00ff */
[----:B------:R3:W5:Y:S02]  /*5ae0*/  LDL.LU R0, [R1+0xa4] ;  /* 0x0000a40001007983 */ /* 0x0007640000300800 */
[----:B------:R-:W-:Y:S02]  /*5af0*/  ISETP.GE.AND P0, PT, R34, UR8, PT ;  /* 0x0000000822007c0c */ /* 0x000fe4000bf06270 */
[----:B--2---:R-:W-:Y:S02]  /*5b00*/  SHF.R.S32.HI R38, RZ, 0x1f, R227 ;  /* 0x0000001fff267819 */ /* 0x004fe400000114e3 */
[----:B------:R-:W-:Y:S01]  /*5b10*/  ISETP.GE.OR P0, PT, R37, R35, P0 ;  /* 0x000000232500720c */ /* 0x000fe20000706670 */
[----:B0-----:R-:W-:-:S04]  /*5b20*/  IMAD.WIDE.U32 R24, R227, UR6, R32 ;  /* 0x00000006e3187c25 */ /* 0x001fc8000f8e0020 */
[----:B------:R-:W-:Y:S01]  /*5b30*/  IMAD R26, R38, UR6, RZ ;  /* 0x00000006261a7c24 */ /* 0x000fe2000f8e02ff */
[----:B------:R-:W-:Y:S02]  /*5b40*/  SHF.R.S32.HI R36, RZ, 0x1f, R37 ;  /* 0x0000001fff247819 */ /* 0x000fe40000011425 */
[----:B------:R-:W-:Y:S01]  /*5b50*/  IADD3 R24, P1, R37, R24, RZ ;  /* 0x0000001825187210 */ /* 0x000fe20007f3e0ff */
[----:B------:R-:W-:-:S05]  /*5b60*/  IMAD R27, R227, UR7, R26 ;  /* 0x00000007e31b7c24 */ /* 0x000fca000f8e021a */
[----:B------:R-:W-:Y:S01]  /*5b70*/  IADD3.X R25, R36, R25, R27, P1, !PT ;  /* 0x0000001924197210 */ /* 0x000fe20000ffe41b */
[----:B---3--:R-:W-:Y:S06]  /*5b80*/  @P0 BRA `(.L_x_40) ;  /* 0x0000008c00cc0947 */ /* 0x008fec0003800000 */
[----:B------:R0:W-:Y:S01]  /*5b90*/  STL.64 [R1+0xb0], R4 ;  /* 0x0000b00401007387 */ /* 0x0001e20000100a00 */
[----:B------:R-:W2:Y:S01]  /*5ba0*/  LDC.64 R28, c[0x0][0x5c8] ;  /* 0x00017200ff1c7b82 */ /* 0x000ea20000000a00 */
[----:B------:R-:W-:Y:S02]  /*5bb0*/  ULDC.64 UR6, c[0x0][0x5c0] ;  /* 0x0001700000067ab9 */ /* 0x000fe40000000a00 */
[----:B0-----:R-:W3:Y:S04]  /*5bc0*/  LDL.64 R4, [R1+0x98] ;  /* 0x0000980001047983 */ /* 0x001ee80000100a00 */
[----:B-----5:R0:W-:Y:S04]  /*5bd0*/  STL [R1+0xa8], R2 ;  /* 0x0000a80201007387 */ /* 0x0201e80000100800 */
[----:B0-----:R-:W3:Y:S04]  /*5be0*/  LDL.LU R2, [R1+0x8c] ;  /* 0x00008c0001027983 */ /* 0x001ee80000300800 */
[----:B------:R0:W-:Y:S04]  /*5bf0*/  STL [R1+0xa4], R0 ;  /* 0x0000a40001007387 */ /* 0x0001e80000100800 */
[----:B0-----:R-:W4:Y:S01]  /*5c00*/  LDL R0, [R1+0x94] ;  /* 0x0000940001007983 */ /* 0x001f220000100800 */
[----:B---3--:R-:W-:-:S03]  /*5c10*/  IMAD.WIDE R30, R2, 0x40, R4 ;  /* 0x00000040021e7825 */ /* 0x008fc600078e0204 */
[----:B------:R0:W5:Y:S04]  /*5c20*/  LDL.LU.64 R4, [R1+0xb0] ;  /* 0x0000b00001047983 */ /* 0x0001680000300a00 */
[----:B------:R0:W5:Y:S01]  /*5c30*/  LDL.LU R2, [R1+0xa8] ;  /* 0x0000a80001027983 */ /* 0x0001620000300800 */
[-C--:B--2---:R-:W-:Y:S02]  /*5c40*/  IMAD R26, R31, R28.reuse, RZ ;  /* 0x0000001c1f1a7224 */ /* 0x084fe400078e02ff */
[----:B------:R-:W-:-:S04]  /*5c50*/  IMAD.WIDE.U32 R24, R30, R28, R24 ;  /* 0x0000001c1e187225 */ /* 0x000fc800078e0018 */
[----:B------:R-:W-:Y:S01]  /*5c60*/  IMAD R27, R30, R29, R26 ;  /* 0x0000001d1e1b7224 */ /* 0x000fe200078e021a */
[----:B------:R-:W-:Y:S01]  /*5c70*/  LEA R26, P0, R28, R24, 0x3 ;  /* 0x000000181c1a7211 */ /* 0x000fe200078018ff */
[----:B----4-:R-:W-:Y:S01]  /*5c80*/  IMAD.IADD R39, R0, 0x1, -R34 ;  /* 0x0000000100277824 */ /* 0x010fe200078e0a22 */
[----:B------:R-:W-:Y:S01]  /*5c90*/  IADD3 R24, P1, R24, UR6, RZ ;  /* 0x0000000618187c10 */ /* 0x000fe2000ff3e0ff */
[----:B------:R0:W5:Y:S01]  /*5ca0*/  LDL.LU R0, [R1+0xa4] ;  /* 0x0000a40001007983 */ /* 0x0001620000300800 */
[----:B------:R-:W-:Y:S01]  /*5cb0*/  IMAD.IADD R27, R25, 0x1, R27 ;  /* 0x00000001191b7824 */ /* 0x000fe200078e021b */
[----:B------:R-:W-:-:S04]  /*5cc0*/  IADD3 R26, P3, R26, UR6, RZ ;  /* 0x000000061a1a7c10 */ /* 0x000fc8000ff7e0ff */
[----:B------:R-:W-:Y:S01]  /*5cd0*/  LEA.HI.X R29, R28, R27, R29, 0x3, P0 ;  /* 0x0000001b1c1d7211 */ /* 0x000fe200000f1c1d */
[----:B------:R-:W-:Y:S01]  /*5ce0*/  IMAD R28, R40, -0x2, R35 ;  /* 0xfffffffe281c7824 */ /* 0x000fe200078e0223 */
[----:B------:R-:W-:Y:S01]  /*5cf0*/  FSETP.NEU.AND P0, PT, RZ, UR25, PT ;  /* 0x00000019ff007c0b */ /* 0x000fe2000bf0d000 */
[----:B------:R-:W-:Y:S01]  /*5d00*/  BSSY B0, `(.L_x_40) ;  /* 0x00008db000007945 */ /* 0x000fe20003800000 */
[----:B------:R-:W-:Y:S02]  /*5d10*/  IADD3.X R25, R27, UR7, RZ, P1, !PT ;  /* 0x000000071b197c10 */ /* 0x000fe40008ffe4ff */
[----:B------:R-:W-:Y:S01]  /*5d20*/  IADD3.X R27, R29, UR7, RZ, P3, !PT ;  /* 0x000000071d1b7c10 */ /* 0x000fe20009ffe4ff */
[----:B------:R-:W-:-:S08]  /*5d30*/  IMAD.IADD R34, R28, 0x1, -R37 ;  /* 0x000000011c227824 */ /* 0x000fd000078e0a25 */
[----:B0-----:R-:W-:Y:S05]  /*5d40*/  @!P0 BRA `(.L_x_41) ;  /* 0x0000006800d88947 */ /* 0x001fea0003800000 */
[----:B------:R-:W-:Y:S01]  /*5d50*/  ULDC.64 UR6, c[0x0][0x5b8] ;  /* 0x00016e0000067ab9 */ /* 0x000fe20000000a00 */
[----:B------:R-:W-:Y:S01]  /*5d60*/  ULDC.64 UR8, c[0x0][0x5a8] ;  /* 0x00016a0000087ab9 */ /* 0x000fe20000000a00 */
[----:B------:R-:W-:Y:S01]  /*5d70*/  IMAD.WIDE.U32 R32, R227, UR6, R32 ;  /* 0x00000006e3207c25 */ /* 0x000fe2000f8e0020 */
[----:B------:R-:W-:Y:S03]  /*5d80*/  BSSY B1, `(.L_x_42) ;  /* 0x0000010000017945 */ /* 0x000fe60003800000 */
[----:B------:R-:W-:Y:S01]  /*5d90*/  IMAD R28, R38, UR6, RZ ;  /* 0x00000006261c7c24 */ /* 0x000fe2000f8e02ff */
[----:B------:R-:W-:-:S03]  /*5da0*/  IADD3 R32, P0, R37, R32, RZ ;  /* 0x0000002025207210 */ /* 0x000fc60007f1e0ff */
[----:B------:R-:W-:Y:S01]  /*5db0*/  IMAD R29, R227, UR7, R28 ;  /* 0x00000007e31d7c24 */ /* 0x000fe2000f8e021c */
[----:B------:R-:W-:Y:S02]  /*5dc0*/  ULDC.64 UR6, c[0x0][0x5b0] ;  /* 0x00016c0000067ab9 */ /* 0x000fe40000000a00 */
[----:B------:R-:W-:Y:S02]  /*5dd0*/  IMAD R35, R31, UR6, RZ ;  /* 0x000000061f237c24 */ /* 0x000fe4000f8e02ff */
[----:B------:R-:W-:Y:S02]  /*5de0*/  IADD3.X R33, R36, R33, R29, P0, !PT ;  /* 0x0000002124217210 */ /* 0x000fe400007fe41d */
[----:B------:R-:W-:Y:S01]  /*5df0*/  ISETP.GE.AND P0, PT, R39, 0x1, PT ;  /* 0x000000012700780c */ /* 0x000fe20003f06270 */
[C---:B------:R-:W-:Y:S02]  /*5e00*/  IMAD R35, R30.reuse, UR7, R35 ;  /* 0x000000071e237c24 */ /* 0x040fe4000f8e0223 */
[----:B------:R-:W-:Y:S01]  /*5e10*/  IMAD.WIDE.U32 R28, R30, UR6, R32 ;  /* 0x000000061e1c7c25 */ /* 0x000fe2000f8e0020 */
[----:B------:R-:W-:-:S02]  /*5e20*/  ISETP.LT.OR P4, PT, R34, 0x1, !P0 ;  /* 0x000000012200780c */ /* 0x000fc40004781670 */
[----:B------:R-:W-:-:S04]  /*5e30*/  IADD3 R28, P1, R28, UR8, RZ ;  /* 0x000000081c1c7c10 */ /* 0x000fc8000ff3e0ff */
[--C-:B------:R-:W-:Y:S02]  /*5e40*/  IADD3.X R29, R29, UR9, R35.reuse, P1, !PT ;  /* 0x000000091d1d7c10 */ /* 0x100fe40008ffe423 */
[----:B------:R-:W-:-:S05]  /*5e50*/  PRMT R35, RZ, 0x7610, R35 ;  /* 0x00007610ff237816 */ /* 0x000fca0000000023 */
[----:B------:R-:W-:Y:S05]  /*5e60*/  @P4 BRA `(.L_x_43) ;  /* 0x0000000000044947 */ /* 0x000fea0003800000 */
[----:B------:R0:W5:Y:S02]  /*5e70*/  LDG.E.U8 R35, desc[UR22][R28.64] ;  /* 0x000000161c237981 */ /* 0x000164000c1e1100 */
.L_x_43:
[----:B------:R-:W-:Y:S05]  /*5e80*/  BSYNC B1 ;  /* 0x0000000000017941 */ /* 0x000fea0003800000 */
.L_x_42:
[----:B-----5:R-:W-:Y:S01]  /*5e90*/  LOP3.LUT R35, R35, 0xff, RZ, 0xc0, !PT ;  /* 0x000000ff23237812 */ /* 0x020fe200078ec0ff */
[----:B------:R-:W-:Y:S01]  /*5ea0*/  BSSY B1, `(.L_x_44) ;  /* 0x000000b000017945 */ /* 0x000fe20003800000 */
[----:B------:R-:W-:Y:S02]  /*5eb0*/  ISETP.LT.OR P3, PT, R34, 0x2, !P0 ;  /* 0x000000022200780c */ /* 0x000fe40004761670 */
[----:B------:R-:W-:-:S05]  /*5ec0*/  F2FP.F16.E4M3.UNPACK_B R35, R35 ;  /* 0x00000023ff23723e */ /* 0x000fca00020006ff */
[----:B------:R-:W-:-:S05]  /*5ed0*/  HADD2.F32 R35, -RZ, R35.H0_H0 ;  /* 0x20000023ff237230 */ /* 0x000fca0000004100 */
[----:B------:R-:W-:-:S04]  /*5ee0*/  FMUL R35, R35, UR25 ;  /* 0x0000001923237c20 */ /* 0x000fc80008400000 */
[----:B------:R-:W-:-:S05]  /*5ef0*/  FFMA R35, R226, UR24, R35 ;  /* 0x00000018e2237c23 */ /* 0x000fca0008000023 */
[----:B------:R-:W-:Y:S02]  /*5f00*/  F2FP.SATFINITE.E4M3.F32.PACK_AB_MERGE_C R37, RZ, R35, RZ ;  /* 0x00000023ff25723e */ /* 0x000fe400048070ff */
[----:B------:R-:W-:-:S03]  /*5f10*/  PRMT R35, RZ, 0x7610, R35 ;  /* 0x00007610ff237816 */ /* 0x000fc60000000023 */
[----:B------:R2:W-:Y:S01]  /*5f20*/  @!P4 STG.E.U8 desc[UR22][R24.64], R37 ;  /* 0x000000251800c986 */ /* 0x0005e2000c101116 */
[----:B------:R-:W-:Y:S05]  /*5f30*/  @P3 BRA `(.L_x_45) ;  /* 0x0000000000043947 */ /* 0x000fea0003800000 */
[----:B------:R3:W5:Y:S02]  /*5f40*/  LDG.E.U8 R35, desc[UR22][R28.64+0x1] ;  /* 0x000001161c237981 */ /* 0x000764000c1e1100 */
.L_x_45:
[----:B------:R-:W-:Y:S05]  /*5f50*/  BSYNC B1 ;  /* 0x0000000000017941 */ /* 0x000fea0003800000 */
.L_x_44:
[----:B-----5:R-:W-:Y:S01]  /*5f60*/  LOP3.LUT R35, R35, 0xff, RZ, 0xc0, !PT ;  /* 0x000000ff23237812 */ /* 0x020fe200078ec0ff */
[----:B------:R-:W-:Y:S01]  /*5f70*/  BSSY B1, `(.L_x_46) ;  /* 0x0000013000017945 */ /* 0x000fe20003800000 */
[----:B--2---:R-:W-:Y:S02]  /*5f80*/  IADD3 R37, P1, R30, 0x8, RZ ;  /* 0x000000081e257810 */ /* 0x004fe40007f3e0ff */
[----:B------:R-:W-:-:S03]  /*5f90*/  F2FP.F16.E4M3.UNPACK_B R35, R35 ;  /* 0x00000023ff23723e */ /* 0x000fc600020006ff */
[----:B------:R-:W-:Y:S01]  /*5fa0*/  IMAD.X R31, RZ, RZ, R31, P1 ;  /* 0x000000ffff1f7224 */ /* 0x000fe200008e061f */
[----:B------:R-:W-:Y:S01]  /*5fb0*/  ISETP.GE.AND P1, PT, R39, 0x9, PT ;  /* 0x000000092700780c */ /* 0x000fe20003f26270 */
[----:B------:R-:W-:Y:S02]  /*5fc0*/  HADD2.F32 R35, -RZ, R35.H0_H0 ;  /* 0x20000023ff237230 */ /* 0x000fe40000004100 */
[----:B------:R-:W-:Y:S01]  /*5fd0*/  IMAD R36, R31, UR6, RZ ;  /* 0x000000061f247c24 */ /* 0x000fe2000f8e02ff */
[----:B------:R-:W-:Y:S01]  /*5fe0*/  ISETP.LT.OR P5, PT, R34, 0x1, !P1 ;  /* 0x000000012200780c */ /* 0x000fe20004fa1670 */
[----:B------:R-:W-:-:S04]  /*5ff0*/  IMAD.WIDE.U32 R32, R37, UR6, R32 ;  /* 0x0000000625207c25 */ /* 0x000fc8000f8e0020 */
[----:B------:R-:W-:Y:S01]  /*6000*/  FMUL R30, R35, UR25 ;  /* 0x00000019231e7c20 */ /* 0x000fe20008400000 */
[----:B------:R-:W-:-:S03]  /*6010*/  IMAD R37, R37, UR7, R36 ;  /* 0x0000000725257c24 */ /* 0x000fc6000f8e0224 */
[----:B------:R-:W-:Y:S01]  /*6020*/  FFMA R225, R225, UR24, R30 ;  /* 0x00000018e1e17c23 */ /* 0x000fe2000800001e */
[----:B------:R-:W-:Y:S02]  /*6030*/  IADD3 R30, P4, R32, UR8, RZ ;  /* 0x00000008201e7c10 */ /* 0x000fe4000ff9e0ff */
[----:B------:R-:W-:Y:S02]  /*6040*/  PRMT R32, RZ, 0x7610, R32 ;  /* 0x00007610ff207816 */ /* 0x000fe40000000020 */
[----:B------:R-:W-:Y:S02]  /*6050*/  F2FP.SATFINITE.E4M3.F32.PACK_AB_MERGE_C R225, RZ, R225, RZ ;  /* 0x000000e1ffe1723e */ /* 0x000fe400048070ff */
[----:B------:R-:W-:-:S03]  /*6060*/  IADD3.X R31, R33, UR9, R37, P4, !PT ;  /* 0x00000009211f7c10 */ /* 0x000fc6000a7fe425 */
[----:B------:R2:W-:Y:S01]  /*6070*/  @!P3 STG.E.U8 desc[UR22][R24.64+0x1], R225 ;  /* 0x000001e11800b986 */ /* 0x0005e2000c101116 */
[----:B------:R-:W-:Y:S05]  /*6080*/  @P5 BRA `(.L_x_47) ;  /* 0x0000000000045947 */ /* 0x000fea0003800000 */
[----:B------:R4:W5:Y:S02]  /*6090*/  LDG.E.U8 R32, desc[UR22][R30.64] ;  /* 0x000000161e207981 */ /* 0x000964000c1e1100 */
.L_x_47:
[----:B------:R-:W-:Y:S05]  /*60a0*/  BSYNC B1 ;  /* 0x0000000000017941 */ /* 0x000fea0003800000 */
.L_x_46:
[----:B-----5:R-:W-:Y:S01]  /*60b0*/  LOP3.LUT R32, R32, 0xff, RZ, 0xc0, !PT ;  /* 0x000000ff20207812 */ /* 0x020fe200078ec0ff */
[----:B------:R-:W-:Y:S01]  /*60c0*/  BSSY B1, `(.L_x_48) ;  /* 0x000000b000017945 */ /* 0x000fe20003800000 */
[----:B------:R-:W-:Y:S02]  /*60d0*/  ISETP.LT.OR P3, PT, R34, 0x2, !P1 ;  /* 0x000000022200780c */ /* 0x000fe40004f61670 */
[----:B------:R-:W-:-:S05]  /*60e0*/  F2FP.F16.E4M3.UNPACK_B R32, R32 ;  /* 0x00000020ff20723e */ /* 0x000fca00020006ff */
[----:B------:R-:W-:-:S05]  /*60f0*/  HADD2.F32 R32, -RZ, R32.H0_H0 ;  /* 0x20000020ff207230 */ /* 0x000fca0000004100 */
[----:B------:R-:W-:Y:S01]  /*6100*/  FMUL R33, R32, UR25 ;  /* 0x0000001920217c20 */ /* 0x000fe20008400000 */
[----:B------:R-:W-:-:S03]  /*6110*/  PRMT R32, RZ, 0x7610, R32 ;  /* 0x00007610ff207816 */ /* 0x000fc60000000020 */
[----:B------:R-:W-:-:S05]  /*6120*/  FFMA R33, R224, UR24, R33 ;  /* 0x00000018e0217c23 */ /* 0x000fca0008000021 */
[----:B------:R-:W-:-:S05]  /*6130*/  F2FP.SATFINITE.E4M3.F32.PACK_AB_MERGE_C R33, RZ, R33, RZ ;  /* 0x00000021ff21723e */ /* 0x000fca00048070ff */
[----:B------:R0:W-:Y:S01]  /*6140*/  @!P5 STG.E.U8 desc[UR22][R26.64], R33 ;  /* 0x000000211a00d986 */ /* 0x0001e2000c101116 */
[----:B------:R-:W-:Y:S05]  /*6150*/  @P3 BRA `(.L_x_49) ;  /* 0x0000000000043947 */ /* 0x000fea0003800000 */
[----:B------:R0:W5:Y:S02]  /*6160*/  LDG.E.U8 R32, desc[UR22][R30.64+0x1] ;  /* 0x000001161e207981 */ /* 0x000164000c1e1100 */
.L_x_49:
[----:B------:R-:W-:Y:S05]  /*6170*/  BSYNC B1 ;  /* 0x0000000000017941 */ /* 0x000fea0003800000 */
.L_x_48:
[----:B-----5:R-:W-:Y:S01]  /*6180*/  LOP3.LUT R32, R32, 0xff, RZ, 0xc0, !PT ;  /* 0x000000ff20207812 */ /* 0x020fe200078ec0ff */
[----:B------:R-:W-:Y:S01]  /*6190*/  BSSY B1, `(.L_x_50) ;  /* 0x000000b000017945 */ /* 0x000fe20003800000 */
[----:B------:R-:W-:Y:S02]  /*61a0*/  ISETP.LT.OR P4, PT, R34, 0x9, !P0 ;  /* 0x000000092200780c */ /* 0x000fe40004781670 */
[----:B------:R-:W-:-:S05]  /*61b0*/  F2FP.F16.E4M3.UNPACK_B R32, R32 ;  /* 0x00000020ff20723e */ /* 0x000fca00020006ff */
[----:B------:R-:W-:-:S05]  /*61c0*/  HADD2.F32 R32, -RZ, R32.H0_H0 ;  /* 0x20000020ff207230 */ /* 0x000fca0000004100 */
[----:B------:R-:W-:-:S04]  /*61d0*/  FMUL R32, R32, UR25 ;  /* 0x0000001920207c20 */ /* 0x000fc80008400000 */
[----:B------:R-:W-:-:S05]  /*61e0*/  FFMA R32, R223, UR24, R32 ;  /* 0x00000018df207c23 */ /* 0x000fca0008000020 */
[----:B0-----:R-:W-:Y:S02]  /*61f0*/  F2FP.SATFINITE.E4M3.F32.PACK_AB_MERGE_C R33, RZ, R32, RZ ;  /* 0x00000020ff21723e */ /* 0x001fe400048070ff */
[----:B------:R-:W-:-:S03]  /*6200*/  PRMT R32, RZ, 0x7610, R32 ;  /* 0x00007610ff207816 */ /* 0x000fc60000000020 */
[----:B------:R0:W-:Y:S01]  /*6210*/  @!P3 STG.E.U8 desc[UR22][R26.64+0x1], R33 ;  /* 0x000001211a00b986 */ /* 0x0001e2000c101116 */
[----:B------:R-:W-:Y:S05]  /*6220*/  @P4 BRA `(.L_x_51) ;  /* 0x0000000000044947 */ /* 0x000fea0003800000 */
[----:B------:R0:W5:Y:S02]  /*6230*/  LDG.E.U8 R32, desc[UR22][R28.64+0x8] ;  /* 0x000008161c207981 */ /* 0x000164000c1e1100 */
.L_x_51:
[----:B------:R-:W-:Y:S05]  /*6240*/  BSYNC B1 ;  /* 0x0000000000017941 */ /* 0x000fea0003800000 */
.L_x_50:
[----:B-----5:R-:W-:Y:S01]  /*6250*/  LOP3.LUT R32, R32, 0xff, RZ, 0xc0, !PT ;  /* 0x000000ff20207812 */ /* 0x020fe200078ec0ff */
[----:B------:R-:W-:Y:S01]  /*6260*/  BSSY B1, `(.L_x_52) ;  /* 0x000000b000017945 */ /* 0x000fe20003800000 */
[----:B------:R-:W-:Y:S02]  /*6270*/  ISETP.LT.OR P3, PT, R34, 0xa, !P0 ;  /* 0x0000000a2200780c */ /* 0x000fe40004761670 */
[----:B------:R-:W-:-:S05]  /*6280*/  F2FP.F16.E4M3.UNPACK_B R32, R32 ;  /* 0x00000020ff20723e */ /* 0x000fca00020006ff */
[----:B------:R-:W-:-:S05]  /*6290*/  HADD2.F32 R32, -RZ, R32.H0_H0 ;  /* 0x20000020ff207230 */ /* 0x000fca0000004100 */
[----:B0-----:R-:W-:Y:S01]  /*62a0*/  FMUL R33, R32, UR25 ;  /* 0x0000001920217c20 */ /* 0x001fe20008400000 */
[----:B------:R-:W-:-:S03]  /*62b0*/  PRMT R32, RZ, 0x7610, R32 ;  /* 0x00007610ff207816 */ /* 0x000fc60000000020 */
[----:B------:R-:W-:-:S05]  /*62c0*/  FFMA R33, R222, UR24, R33 ;  /* 0x00000018de217c23 */ /* 0x000fca0008000021 */
[----:B------:R-:W-:-:S05]  /*62d0*/  F2FP.SATFINITE.E4M3.F32.PACK_AB_MERGE_C R33, RZ, R33, RZ ;  /* 0x00000021ff21723e */ /* 0x000fca00048070ff */
[----:B------:R0:W-:Y:S01]  /*62e0*/  @!P4 STG.E.U8 desc[UR22][R24.64+0x8], R33 ;  /* 0x000008211800c986 */ /* 0x0001e2000c101116 */
[----:B------:R-:W-:Y:S05]  /*62f0*/  @P3 BRA `(.L_x_53) ;  /* 0x0000000000043947 */ /* 0x000fea0003800000 */
[----:B------:R0:W5:Y:S02]  /*6300*/  LDG.E.U8 R32, desc[UR22][R28.64+0x9] ;  /* 0x000009161c207981 */ /* 0x000164000c1e1100 */
.L_x_53:
[----:B------:R-:W-:Y:S05]  /*6310*/  BSYNC B1 ;  /* 0x0000000000017941 */ /* 0x000fea0003800000 */
.L_x_52:
        /* <DEDUP_REMOVED lines=12> */
.L_x_55:
[----:B------:R-:W-:Y:S05]  /*63e0*/  BSYNC B1 ;  /* 0x0000000000017941 */ /* 0x000fea0003800000 */
.L_x_54:
        /* <DEDUP_REMOVED lines=12> */
.L_x_57:
[----:B------:R-:W-:Y:S05]  /*64b0*/  BSYNC B1 ;  /* 0x0000000000017941 */ /* 0x000fea0003800000 */
.L_x_56:
        /* <DEDUP_REMOVED lines=12> */
.L_x_59:
[----:B------:R-:W-:Y:S05]  /*6580*/  BSYNC B1 ;  /* 0x0000000000017941 */ /* 0x000fea0003800000 */
.L_x_58:
        /* <DEDUP_REMOVED lines=12> */
.L_x_61:
[----:B------:R-:W-:Y:S05]  /*6650*/  BSYNC B1 ;  /* 0x0000000000017941 */ /* 0x000fea0003800000 */
.L_x_60:
        /* <DEDUP_REMOVED lines=12> */
.L_x_63:
[----:B------:R-:W-:Y:S05]  /*6720*/  BSYNC B1 ;  /* 0x0000000000017941 */ /* 0x000fea0003800000 */
.L_x_62:
        /* <DEDUP_REMOVED lines=12> */
.L_x_65:
[----:B------:R-:W-:Y:S05]  /*67f0*/  BSYNC B1 ;  /* 0x0000000000017941 */ /* 0x000fea0003800000 */
.L_x_64:
        /* <DEDUP_REMOVED lines=12> */
.L_x_67:
[----:B------:R-:W-:Y:S05]  /*68c0*/  BSYNC B1 ;  /* 0x0000000000017941 */ /* 0x000fea0003800000 */
.L_x_66:
        /* <DEDUP_REMOVED lines=12> */
.L_x_69:
[----:B------:R-:W-:Y:S05]  /*6990*/  BSYNC B1 ;  /* 0x0000000000017941 */ /* 0x000fea0003800000 */
.L_x_68:
        /* <DEDUP_REMOVED lines=12> */
.L_x_71:
[----:B------:R-:W-:Y:S05]  /*6a60*/  BSYNC B1 ;  /* 0x0000000000017941 */ /* 0x000fea0003800000 */
.L_x_70:
        /* <DEDUP_REMOVED lines=12> */
.L_x_73:
[----:B------:R-:W-:Y:S05]  /*6b30*/  BSYNC B1 ;  /* 0x0000000000017941 */ /* 0x000fea0003800000 */
.L_x_72:
        /* <DEDUP_REMOVED lines=12> */
.L_x_75:
[----:B------:R-:W-:Y:S05]  /*6c00*/  BSYNC B1 ;  /* 0x0000000000017941 */ /* 0x000fea0003800000 */
.L_x_74:
        /* <DEDUP_REMOVED lines=12> */
.L_x_77:
[----:B------:R-:W-:Y:S05]  /*6cd0*/  BSYNC B1 ;  /* 0x0000000000017941 */ /* 0x000fea0003800000 */
.L_x_76:
        /* <DEDUP_REMOVED lines=12> */
.L_x_79:
[----:B------:R-:W-:Y:S05]  /*6da0*/  BSYNC B1 ;  /* 0x0000000000017941 */ /* 0x000fea0003800000 */
.L_x_78:
        /* <DEDUP_REMOVED lines=12> */
.L_x_81:
[----:B------:R-:W-:Y:S05]  /*6e70*/  BSYNC B1 ;  /* 0x0000000000017941 */ /* 0x000fea0003800000 */
.L_x_80:
        /* <DEDUP_REMOVED lines=12> */
.L_x_83:
[----:B------:R-:W-:Y:S05]  /*6f40*/  BSYNC B1 ;  /* 0x0000000000017941 */ /* 0x000fea0003800000 */
.L_x_82:
        /* <DEDUP_REMOVED lines=12> */
.L_x_85:
[----:B------:R-:W-:Y:S05]  /*7010*/  BSYNC B1 ;  /* 0x0000000000017941 */ /* 0x000fea0003800000 */
.L_x_84:
        /* <DEDUP_REMOVED lines=12> */
.L_x_87:
[----:B------:R-:W-:Y:S05]  /*70e0*/  BSYNC B1 ;  /* 0x0000000000017941 */ /* 0x000fea0003800000 */
.L_x_86:
        /* <DEDUP_REMOVED lines=12> */
.L_x_89:
[----:B------:R-:W-:Y:S05]  /*71b0*/  BSYNC B1 ;  /* 0x0000000000017941 */ /* 0x000fea0003800000 */
.L_x_88:
        /* <DEDUP_REMOVED lines=12> */
.L_x_91:
[----:B------:R-:W-:Y:S05]  /*7280*/  BSYNC B1 ;  /* 0x0000000000017941 */ /* 0x000fea0003800000 */
.L_x_90:
        /* <DEDUP_REMOVED lines=12> */
.L_x_93:
[----:B------:R-:W-:Y:S05]  /*7350*/  BSYNC B1 ;  /* 0x0000000000017941 */ /* 0x000fea0003800000 */
.L_x_92:
        /* <DEDUP_REMOVED lines=12> */
.L_x_95:
[----:B------:R-:W-:Y:S05]  /*7420*/  BSYNC B1 ;  /* 0x0000000000017941 */ /* 0x000fea0003800000 */
.L_x_94:
        /* <DEDUP_REMOVED lines=12> */
.L_x_97:
[----:B------:R-:W-:Y:S05]  /*74f0*/  BSYNC B1 ;  /* 0x0000000000017941 */ /* 0x000fea0003800000 */
.L_x_96:
        /* <DEDUP_REMOVED lines=12> */
.L_x_99:
[----:B------:R-:W-:Y:S05]  /*75c0*/  BSYNC B1 ;  /* 0x0000000000017941 */ /* 0x000fea0003800000 */
.L_x_98:
        /* <DEDUP_REMOVED lines=12> */
.L_x_101:
[----:B------:R-:W-:Y:S05]  /*7690*/  BSYNC B1 ;  /* 0x0000000000017941 */ /* 0x000fea0003800000 */
.L_x_100:
        /* <DEDUP_REMOVED lines=12> */
.L_x_103:
[----:B------:R-:W-:Y:S05]  /*7760*/  BSYNC B1 ;  /* 0x0000000000017941 */ /* 0x000fea0003800000 */
.L_x_102:
        /* <DEDUP_REMOVED lines=12> */
.L_x_105:
[----:B------:R-:W-:Y:S05]  /*7830*/  BSYNC B1 ;  /* 0x0000000000017941 */ /* 0x000fea0003800000 */
.L_x_104:
        /* <DEDUP_REMOVED lines=12> */
.L_x_107:
[----:B------:R-:W-:Y:S05]  /*7900*/  BSYNC B1 ;  /* 0x0000000000017941 */ /* 0x000fea0003800000 */
.L_x_106:
        /* <DEDUP_REMOVED lines=12> */
.L_x_109:
[----:B------:R-:W-:Y:S05]  /*79d0*/  BSYNC B1 ;  /* 0x0000000000017941 */ /* 0x000fea0003800000 */
.L_x_108:
        /* <DEDUP_REMOVED lines=12> */
.L_x_111:
[----:B------:R-:W-:Y:S05]  /*7aa0*/  BSYNC B1 ;  /* 0x0000000000017941 */ /* 0x000fea0003800000 */
.L_x_110:
        /* <DEDUP_REMOVED lines=12> */
.L_x_113:
[----:B------:R-:W-:Y:S05]  /*7b70*/  BSYNC B1 ;  /* 0x0000000000017941 */ /* 0x000fea0003800000 */
.L_x_112:
        /* <DEDUP_REMOVED lines=12> */
.L_x_115:
[----:B------:R-:W-:Y:S05]  /*7c40*/  BSYNC B1 ;  /* 0x0000000000017941 */ /* 0x000fea0003800000 */
.L_x_114:
        /* <DEDUP_REMOVED lines=12> */
.L_x_117:
[----:B------:R-:W-:Y:S05]  /*7d10*/  BSYNC B1 ;  /* 0x0000000000017941 */ /* 0x000fea0003800000 */
.L_x_116:
        /* <DEDUP_REMOVED lines=12> */
.L_x_119:
[----:B------:R-:W-:Y:S05]  /*7de0*/  BSYNC B1 ;  /* 0x0000000000017941 */ /* 0x000fea0003800000 */
.L_x_118:
        /* <DEDUP_REMOVED lines=12> */
.L_x_121:
[----:B------:R-:W-:Y:S05]  /*7eb0*/  BSYNC B1 ;  /* 0x0000000000017941 */ /* 0x000fea0003800000 */
.L_x_120:
        /* <DEDUP_REMOVED lines=12> */
.L_x_123:
[----:B------:R-:W-:Y:S05]  /*7f80*/  BSYNC B1 ;  /* 0x0000000000017941 */ /* 0x000fea0003800000 */
.L_x_122:
        /* <DEDUP_REMOVED lines=12> */
.L_x_125:
[----:B------:R-:W-:Y:S05]  /*8050*/  BSYNC B1 ;  /* 0x0000000000017941 */ /* 0x000fea0003800000 */
.L_x_124:
        /* <DEDUP_REMOVED lines=12> */
.L_x_127:
[----:B------:R-:W-:Y:S05]  /*8120*/  BSYNC B1 ;  /* 0x0000000000017941 */ /* 0x000fea0003800000 */
.L_x_126:
        /* <DEDUP_REMOVED lines=12> */
.L_x_129:
[----:B------:R-:W-:Y:S05]  /*81f0*/  BSYNC B1 ;  /* 0x0000000000017941 */ /* 0x000fea0003800000 */
.L_x_128:
        /* <DEDUP_REMOVED lines=12> */
.L_x_131:
[----:B------:R-:W-:Y:S05]  /*82c0*/  BSYNC B1 ;  /* 0x0000000000017941 */ /* 0x000fea0003800000 */
.L_x_130:
        /* <DEDUP_REMOVED lines=12> */
.L_x_133:
[----:B------:R-:W-:Y:S05]  /*8390*/  BSYNC B1 ;  /* 0x0000000000017941 */ /* 0x000fea0003800000 */
.L_x_132:
        /* <DEDUP_REMOVED lines=12> */
.L_x_135:
[----:B------:R-:W-:Y:S05]  /*8460*/  BSYNC B1 ;  /* 0x0000000000017941 */ /* 0x000fea0003800000 */
.L_x_134:
        /* <DEDUP_REMOVED lines=12> */
.L_x_137:
[----:B------:R-:W-:Y:S05]  /*8530*/  BSYNC B1 ;  /* 0x0000000000017941 */ /* 0x000fea0003800000 */
.L_x_136:
        /* <DEDUP_REMOVED lines=12> */
.L_x_139:
[----:B------:R-:W-:Y:S05]  /*8600*/  BSYNC B1 ;  /* 0x0000000000017941 */ /* 0x000fea0003800000 */
.L_x_138:
        /* <DEDUP_REMOVED lines=12> */
.L_x_141:
[----:B------:R-:W-:Y:S05]  /*86d0*/  BSYNC B1 ;  /* 0x0000000000017941 */ /* 0x000fea0003800000 */
.L_x_140:
        /* <DEDUP_REMOVED lines=12> */
.L_x_143:
[----:B------:R-:W-:Y:S05]  /*87a0*/  BSYNC B1 ;  /* 0x0000000000017941 */ /* 0x000fea0003800000 */
.L_x_142:
        /* <DEDUP_REMOVED lines=12> */
.L_x_145:
[----:B------:R-:W-:Y:S05]  /*8870*/  BSYNC B1 ;  /* 0x0000000000017941 */ /* 0x000fea0003800000 */
.L_x_144:
        /* <DEDUP_REMOVED lines=12> */
.L_x_147:
[----:B------:R-:W-:Y:S05]  /*8940*/  BSYNC B1 ;  /* 0x0000000000017941 */ /* 0x000fea0003800000 */
.L_x_146:
        /* <DEDUP_REMOVED lines=12> */
.L_x_149:
[----:B------:R-:W-:Y:S05]  /*8a10*/  BSYNC B1 ;  /* 0x0000000000017941 */ /* 0x000fea0003800000 */
.L_x_148:
        /* <DEDUP_REMOVED lines=12> */
.L_x_151:
[----:B------:R-:W-:Y:S05]  /*8ae0*/  BSYNC B1 ;  /* 0x0000000000017941 */ /* 0x000fea0003800000 */
.L_x_150:
        /* <DEDUP_REMOVED lines=12> */
.L_x_153:
[----:B------:R-:W-:Y:S05]  /*8bb0*/  BSYNC B1 ;  /* 0x0000000000017941 */ /* 0x000fea0003800000 */
.L_x_152:
        /* <DEDUP_REMOVED lines=12> */
.L_x_155:
[----:B------:R-:W-:Y:S05]  /*8c80*/  BSYNC B1 ;  /* 0x0000000000017941 */ /* 0x000fea0003800000 */
.L_x_154:
        /* <DEDUP_REMOVED lines=12> */
.L_x_157:
[----:B------:R-:W-:Y:S05]  /*8d50*/  BSYNC B1 ;  /* 0x0000000000017941 */ /* 0x000fea0003800000 */
.L_x_156:
        /* <DEDUP_REMOVED lines=12> */
.L_x_159:
[----:B------:R-:W-:Y:S05]  /*8e20*/  BSYNC B1 ;  /* 0x0000000000017941 */ /* 0x000fea0003800000 */
.L_x_158:
        /* <DEDUP_REMOVED lines=12> */
.L_x_161:
[----:B------:R-:W-:Y:S05]  /*8ef0*/  BSYNC B1 ;  /* 0x0000000000017941 */ /* 0x000fea0003800000 */
.L_x_160:
        /* <DEDUP_REMOVED lines=12> */
.L_x_163:
[----:B------:R-:W-:Y:S05]  /*8fc0*/  BSYNC B1 ;  /* 0x0000000000017941 */ /* 0x000fea0003800000 */
.L_x_162:
        /* <DEDUP_REMOVED lines=12> */
.L_x_165:
[----:B------:R-:W-:Y:S05]  /*9090*/  BSYNC B1 ;  /* 0x0000000000017941 */ /* 0x000fea0003800000 */
.L_x_164:
        /* <DEDUP_REMOVED lines=12> */
.L_x_167:
[----:B------:R-:W-:Y:S05]  /*9160*/  BSYNC B1 ;  /* 0x0000000000017941 */ /* 0x000fea0003800000 */
.L_x_166:
        /* <DEDUP_REMOVED lines=12> */
.L_x_169:
[----:B------:R-:W-:Y:S05]  /*9230*/  BSYNC B1 ;  /* 0x0000000000017941 */ /* 0x000fea0003800000 */
.L_x_168:
        /* <DEDUP_REMOVED lines=12> */
.L_x_171:
[----:B------:R-:W-:Y:S05]  /*9300*/  BSYNC B1 ;  /* 0x0000000000017941 */ /* 0x000fea0003800000 */
.L_x_170:
        /* <DEDUP_REMOVED lines=12> */
.L_x_173:
[----:B------:R-:W-:Y:S05]  /*93d0*/  BSYNC B1 ;  /* 0x0000000000017941 */ /* 0x000fea0003800000 */
.L_x_172:
        /* <DEDUP_REMOVED lines=12> */
.L_x_175:
[----:B------:R-:W-:Y:S05]  /*94a0*/  BSYNC B1 ;  /* 0x0000000000017941 */ /* 0x000fea0003800000 */
.L_x_174:
        /* <DEDUP_REMOVED lines=12> */
.L_x_177:
[----:B------:R-:W-:Y:S05]  /*9570*/  BSYNC B1 ;  /* 0x0000000000017941 */ /* 0x000fea0003800000 */
.L_x_176:
        /* <DEDUP_REMOVED lines=12> */
.L_x_179:
[----:B------:R-:W-:Y:S05]  /*9640*/  BSYNC B1 ;  /* 0x0000000000017941 */ /* 0x000fea0003800000 */
.L_x_178:
        /* <DEDUP_REMOVED lines=12> */
.L_x_181:
[----:B------:R-:W-:Y:S05]  /*9710*/  BSYNC B1 ;  /* 0x0000000000017941 */ /* 0x000fea0003800000 */
.L_x_180:
        /* <DEDUP_REMOVED lines=12> */
.L_x_183:
[----:B------:R-:W-:Y:S05]  /*97e0*/  BSYNC B1 ;  /* 0x0000000000017941 */ /* 0x000fea0003800000 */
.L_x_182:
        /* <DEDUP_REMOVED lines=12> */
.L_x_185:
[----:B------:R-:W-:Y:S05]  /*98b0*/  BSYNC B1 ;  /* 0x0000000000017941 */ /* 0x000fea0003800000 */
.L_x_184:
        /* <DEDUP_REMOVED lines=12> */
.L_x_187:
[----:B------:R-:W-:Y:S05]  /*9980*/  BSYNC B1 ;  /* 0x0000000000017941 */ /* 0x000fea0003800000 */
.L_x_186:
        /* <DEDUP_REMOVED lines=12> */
.L_x_189:
[----:B------:R-:W-:Y:S05]  /*9a50*/  BSYNC B1 ;  /* 0x0000000000017941 */ /* 0x000fea0003800000 */
.L_x_188:
        /* <DEDUP_REMOVED lines=12> */
.L_x_191:
[----:B------:R-:W-:Y:S05]  /*9b20*/  BSYNC B1 ;  /* 0x0000000000017941 */ /* 0x000fea0003800000 */
.L_x_190:
        /* <DEDUP_REMOVED lines=12> */
.L_x_193:
[----:B------:R-:W-:Y:S05]  /*9bf0*/  BSYNC B1 ;  /* 0x0000000000017941 */ /* 0x000fea0003800000 */
.L_x_192:
[----:B-----5:R-:W-:Y:S01]  /*9c00*/  LOP3.LUT R32, R32, 0xff, RZ, 0xc0, !PT ;  /* 0x000000ff20207812 */ /* 0x020fe200078ec0ff */
[----:B------:R-:W-:Y:S01]  /*9c10*/  BSSY B1, `(.L_x_194) ;  /* 0x000000b000017945 */ /* 0x000fe20003800000 */
[----:B------:R-:W-:Y:S02]  /*9c20*/  ISETP.LT.OR P4, PT, R34, 0x99, !P0 ;  /* 0x000000992200780c */ /* 0x000fe40004781670 */
[----:B------:R-:W-:-:S05]  /*9c30*/  F2FP.F16.E4M3.UNPACK_B R32, R32 ;  /* 0x00000020ff20723e */ /* 0x000fca00020006ff */
[----:B------:R-:W-:-:S05]  /*9c40*/  HADD2.F32 R32, -RZ, R32.H0_H0 ;  /* 0x20000020ff207230 */ /* 0x000fca0000004100 */
[----:B------:R-:W-:-:S04]  /*9c50*/  FMUL R32, R32, UR25 ;  /* 0x0000001920207c20 */ /* 0x000fc80008400000 */
[----:B------:R-:W-:Y:S01]  /*9c60*/  FFMA R32, R23, UR24, R32 ;  /* 0x0000001817207c23 */ /* 0x000fe20008000020 */
[----:B------:R-:W-:-:S04]  /*9c70*/  PRMT R23, RZ, 0x7610, R23 ;  /* 0x00007610ff177816 */ /* 0x000fc80000000017 */
[----:B0-----:R-:W-:-:S05]  /*9c80*/  F2FP.SATFINITE.E4M3.F32.PACK_AB_MERGE_C R33, RZ, R32, RZ ;  /* 0x00000020ff21723e */ /* 0x001fca00048070ff */
[----:B------:R0:W-:Y:S01]  /*9c90*/  @!P3 STG.E.U8 desc[UR22][R26.64+0x91], R33 ;  /* 0x000091211a00b986 */ /* 0x0001e2000c101116 */
[----:B------:R-:W-:Y:S05]  /*9ca0*/  @P4 BRA `(.L_x_195) ;  /* 0x0000000000044947 */ /* 0x000fea0003800000 */
[----:B------:R0:W5:Y:S02]  /*9cb0*/  LDG.E.U8 R23, desc[UR22][R28.64+0x98] ;  /* 0x000098161c177981 */ /* 0x000164000c1e1100 */
.L_x_195:
[----:B------:R-:W-:Y:S05]  /*9cc0*/  BSYNC B1 ;  /* 0x0000000000017941 */ /* 0x000fea0003800000 */
.L_x_194:
        /* <DEDUP_REMOVED lines=8> */
[----:B------:R-:W-:-:S05]  /*9d50*/  F2FP.SATFINITE.E4M3.F32.PACK_AB_MERGE_C R23, RZ, R23, RZ ;  /* 0x00000017ff17723e */ /* 0x000fca00048070ff */
[----:B------:R0:W-:Y:S01]  /*9d60*/  @!P4 STG.E.U8 desc[UR22][R24.64+0x98], R23 ;  /* 0x000098171800c986 */ /* 0x0001e2000c101116 */
[----:B------:R-:W-:Y:S05]  /*9d70*/  @P3 BRA `(.L_x_197) ;  /* 0x0000000000043947 */ /* 0x000fea0003800000 */
[----:B------:R0:W5:Y:S02]  /*9d80*/  LDG.E.U8 R22, desc[UR22][R28.64+0x99] ;  /* 0x000099161c167981 */ /* 0x000164000c1e1100 */
.L_x_197:
[----:B------:R-:W-:Y:S05]  /*9d90*/  BSYNC B1 ;  /* 0x0000000000017941 */ /* 0x000fea0003800000 */
.L_x_196:
        /* <DEDUP_REMOVED lines=12> */
.L_x_199:
[----:B------:R-:W-:Y:S05]  /*9e60*/  BSYNC B1 ;  /* 0x0000000000017941 */ /* 0x000fea0003800000 */
.L_x_198:
        /* <DEDUP_REMOVED lines=12> */
.L_x_201:
[----:B------:R-:W-:Y:S05]  /*9f30*/  BSYNC B1 ;  /* 0x0000000000017941 */ /* 0x000fea0003800000 */
.L_x_200:
        /* <DEDUP_REMOVED lines=12> */
.L_x_203:
[----:B------:R-:W-:Y:S05]  /*a000*/  BSYNC B1 ;  /* 0x0000000000017941 */ /* 0x000fea0003800000 */
.L_x_202:
        /* <DEDUP_REMOVED lines=12> */
.L_x_205:
[----:B------:R-:W-:Y:S05]  /*a0d0*/  BSYNC B1 ;  /* 0x0000000000017941 */ /* 0x000fea0003800000 */
.L_x_204:
        /* <DEDUP_REMOVED lines=12> */
.L_x_207:
[----:B------:R-:W-:Y:S05]  /*a1a0*/  BSYNC B1 ;  /* 0x0000000000017941 */ /* 0x000fea0003800000 */
.L_x_206:
        /* <DEDUP_REMOVED lines=12> */
.L_x_209:
[----:B------:R-:W-:Y:S05]  /*a270*/  BSYNC B1 ;  /* 0x0000000000017941 */ /* 0x000fea0003800000 */
.L_x_208:
        /* <DEDUP_REMOVED lines=12> */
.L_x_211:
[----:B------:R-:W-:Y:S05]  /*a340*/  BSYNC B1 ;  /* 0x0000000000017941 */ /* 0x000fea0003800000 */
.L_x_210:
        /* <DEDUP_REMOVED lines=12> */
.L_x_213:
[----:B------:R-:W-:Y:S05]  /*a410*/  BSYNC B1 ;  /* 0x0000000000017941 */ /* 0x000fea0003800000 */
.L_x_212:
        /* <DEDUP_REMOVED lines=12> */
.L_x_215:
[----:B------:R-:W-:Y:S05]  /*a4e0*/  BSYNC B1 ;  /* 0x0000000000017941 */ /* 0x000fea0003800000 */
.L_x_214:
        /* <DEDUP_REMOVED lines=12> */
.L_x_217:
[----:B------:R-:W-:Y:S05]  /*a5b0*/  BSYNC B1 ;  /* 0x0000000000017941 */ /* 0x000fea0003800000 */
.L_x_216:
        /* <DEDUP_REMOVED lines=12> */
.L_x_219:
[----:B------:R-:W-:Y:S05]  /*a680*/  BSYNC B1 ;  /* 0x0000000000017941 */ /* 0x000fea0003800000 */
.L_x_218:
        /* <DEDUP_REMOVED lines=12> */
.L_x_221:
[----:B------:R-:W-:Y:S05]  /*a750*/  BSYNC B1 ;  /* 0x0000000000017941 */ /* 0x000fea0003800000 */
.L_x_220:
        /* <DEDUP_REMOVED lines=12> */
.L_x_223:
[----:B------:R-:W-:Y:S05]  /*a820*/  BSYNC B1 ;  /* 0x0000000000017941 */ /* 0x000fea0003800000 */
.L_x_222:
        /* <DEDUP_REMOVED lines=12> */
.L_x_225:
[----:B------:R-:W-:Y:S05]  /*a8f0*/  BSYNC B1 ;  /* 0x0000000000017941 */ /* 0x000fea0003800000 */
.L_x_224:
        /* <DEDUP_REMOVED lines=12> */
.L_x_227:
[----:B------:R-:W-:Y:S05]  /*a9c0*/  BSYNC B1 ;  /* 0x0000000000017941 */ /* 0x000fea0003800000 */
.L_x_226:
        /* <DEDUP_REMOVED lines=12> */
.L_x_229:
[----:B------:R-:W-:Y:S05]  /*aa90*/  BSYNC B1 ;  /* 0x0000000000017941 */ /* 0x000fea0003800000 */
.L_x_228:
        /* <DEDUP_REMOVED lines=12> */
.L_x_231:
[----:B------:R-:W-:Y:S05]  /*ab60*/  BSYNC B1 ;  /* 0x0000000000017941 */ /* 0x000fea0003800000 */
.L_x_230:
        /* <DEDUP_REMOVED lines=12> */
.L_x_233:
[----:B------:R-:W-:Y:S05]  /*ac30*/  BSYNC B1 ;  /* 0x0000000000017941 */ /* 0x000fea0003800000 */
.L_x_232:
        /* <DEDUP_REMOVED lines=12> */
.L_x_235:
[----:B------:R-:W-:Y:S05]  /*ad00*/  BSYNC B1 ;  /* 0x0000000000017941 */ /* 0x000fea0003800000 */
.L_x_234:
        /* <DEDUP_REMOVED lines=12> */
.L_x_237:
[----:B------:R-:W-:Y:S05]  /*add0*/  BSYNC B1 ;  /* 0x0000000000017941 */ /* 0x000fea0003800000 */
.L_x_236:
[----:B-----5:R-:W-:Y:S01]  /*ade0*/  LOP3.LUT R2, R2, 0xff, RZ, 0xc0, !PT ;  /* 0x000000ff02027812 */ /* 0x020fe200078ec0ff */
[----:B------:R-:W-:Y:S01]  /*adf0*/  BSSY B1, `(.L_x_238) ;  /* 0x000000b000017945 */ /* 0x000fe20003800000 */
[----:B------:R-:W-:Y:S02]  /*ae00*/  ISETP.LT.OR P4, PT, R34, 0xc1, !P1 ;  /* 0x000000c12200780c */ /* 0x000fe40004f81670 */
[----:B------:R-:W-:-:S05]  /*ae10*/  F2FP.F16.E4M3.UNPACK_B R2, R2 ;  /* 0x00000002ff02723e */ /* 0x000fca00020006ff */
[----:B------:R-:W-:-:S05]  /*ae20*/  HADD2.F32 R2, -RZ, R2.H0_H0 ;  /* 0x20000002ff027230 */ /* 0x000fca0000004100 */
[----:B0-----:R-:W-:-:S04]  /*ae30*/  FMUL R3, R2, UR25 ;  /* 0x0000001902037c20 */ /* 0x001fc80008400000 */
[----:B------:R-:W-:Y:S01]  /*ae40*/  FFMA R3, R0, UR24, R3 ;  /* 0x0000001800037c23 */ /* 0x000fe20008000003 */
[----:B------:R-:W-:-:S04]  /*ae50*/  PRMT R0, RZ, 0x7610, R0 ;  /* 0x00007610ff007816 */ /* 0x000fc80000000000 */
[----:B------:R-:W-:-:S05]  /*ae60*/  F2FP.SATFINITE.E4M3.F32.PACK_AB_MERGE_C R3, RZ, R3, RZ ;  /* 0x00000003ff03723e */ /* 0x000fca00048070ff */
[----:B------:R0:W-:Y:S01]  /*ae70*/  @!P3 STG.E.U8 desc[UR22][R24.64+0xc1], R3 ;  /* 0x0000c1031800b986 */ /* 0x0001e2000c101116 */
[----:B------:R-:W-:Y:S05]  /*ae80*/  @P4 BRA `(.L_x_239) ;  /* 0x0000000000044947 */ /* 0x000fea0003800000 */
[----:B------:R0:W5:Y:S02]  /*ae90*/  LDG.E.U8 R0, desc[UR22][R30.64+0xc0] ;  /* 0x0000c0161e007981 */ /* 0x000164000c1e1100 */
.L_x_239:
[----:B------:R-:W-:Y:S05]  /*aea0*/  BSYNC B1 ;  /* 0x0000000000017941 */ /* 0x000fea0003800000 */
.L_x_238:
[----:B------:R-:W2:Y:S01]  /*aeb0*/  LDL.LU R2, [R1] ;  /* 0x0000000001027983 */ /* 0x000ea20000300800 */
[----:B-----5:R-:W-:Y:S01]  /*aec0*/  LOP3.LUT R0, R0, 0xff, RZ, 0xc0, !PT ;  /* 0x000000ff00007812 */ /* 0x020fe200078ec0ff */
[----:B------:R-:W-:Y:S01]  /*aed0*/  BSSY B1, `(.L_x_240) ;  /* 0x000000b000017945 */ /* 0x000fe20003800000 */
[----:B------:R-:W-:Y:S02]  /*aee0*/  ISETP.LT.OR P3, PT, R34, 0xc2, !P1 ;  /* 0x000000c22200780c */ /* 0x000fe40004f61670 */
[----:B------:R-:W-:-:S05]  /*aef0*/  F2FP.F16.E4M3.UNPACK_B R0, R0 ;  /* 0x00000000ff00723e */ /* 0x000fca00020006ff */
[----:B------:R-:W-:-:S05]  /*af00*/  HADD2.F32 R0, -RZ, R0.H0_H0 ;  /* 0x20000000ff007230 */ /* 0x000fca0000004100 */
[----:B------:R-:W-:-:S04]  /*af10*/  FMUL R0, R0, UR25 ;  /* 0x0000001900007c20 */ /* 0x000fc80008400000 */
[----:B--2---:R-:W-:-:S05]  /*af20*/  FFMA R0, R2, UR24, R0 ;  /* 0x0000001802007c23 */ /* 0x004fca0008000000 */
[----:B0-----:R-:W-:Y:S02]  /*af30*/  F2FP.SATFINITE.E4M3.F32.PACK_AB_MERGE_C R3, RZ, R0, RZ ;  /* 0x00000000ff03723e */ /* 0x001fe400048070ff */
[----:B------:R-:W-:-:S03]  /*af40*/  PRMT R0, RZ, 0x7610, R0 ;  /* 0x00007610ff007816 */ /* 0x000fc60000000000 */
[----:B------:R0:W-:Y:S01]  /*af50*/  @!P4 STG.E.U8 desc[UR22][R26.64+0xc0], R3 ;  /* 0x0000c0031a00c986 */ /* 0x0001e2000c101116 */
[----:B------:R-:W-:Y:S05]  /*af60*/  @P3 BRA `(.L_x_241) ;  /* 0x0000000000043947 */ /* 0x000fea0003800000 */
[----:B------:R2:W5:Y:S02]  /*af70*/  LDG.E.U8 R0, desc[UR22][R30.64+0xc1] ;  /* 0x0000c1161e007981 */ /* 0x000564000c1e1100 */
.L_x_241:
[----:B------:R-:W-:Y:S05]  /*af80*/  BSYNC B1 ;  /* 0x0000000000017941 */ /* 0x000fea0003800000 */
.L_x_240:
[----:B------:R-:W3:Y:S01]  /*af90*/  LDL.LU R2, [R1+0x4] ;  /* 0x0000040001027983 */ /* 0x000ee20000300800 */
[----:B-----5:R-:W-:Y:S01]  /*afa0*/  LOP3.LUT R0, R0, 0xff, RZ, 0xc0, !PT ;  /* 0x000000ff00007812 */ /* 0x020fe200078ec0ff */
[----:B------:R-:W-:Y:S01]  /*afb0*/  BSSY B1, `(.L_x_242) ;  /* 0x000000b000017945 */ /* 0x000fe20003800000 */
[----:B------:R-:W-:Y:S02]  /*afc0*/  ISETP.LT.OR P4, PT, R34, 0xc9, !P0 ;  /* 0x000000c92200780c */ /* 0x000fe40004781670 */
[----:B------:R-:W-:-:S05]  /*afd0*/  F2FP.F16.E4M3.UNPACK_B R0, R0 ;  /* 0x00000000ff00723e */ /* 0x000fca00020006ff */
[----:B------:R-:W-:-:S05]  /*afe0*/  HADD2.F32 R0, -RZ, R0.H0_H0 ;  /* 0x20000000ff007230 */ /* 0x000fca0000004100 */
[----:B------:R-:W-:-:S04]  /*aff0*/  FMUL R0, R0, UR25 ;  /* 0x0000001900007c20 */ /* 0x000fc80008400000 */
[----:B---3--:R-:W-:-:S05]  /*b000*/  FFMA R0, R2, UR24, R0 ;  /* 0x0000001802007c23 */ /* 0x008fca0008000000 */
[----:B0-----:R-:W-:Y:S02]  /*b010*/  F2FP.SATFINITE.E4M3.F32.PACK_AB_MERGE_C R3, RZ, R0, RZ ;  /* 0x00000000ff03723e */ /* 0x001fe400048070ff */
[----:B------:R-:W-:-:S03]  /*b020*/  PRMT R0, RZ, 0x7610, R0 ;  /* 0x00007610ff007816 */ /* 0x000fc60000000000 */
[----:B------:R0:W-:Y:S01]  /*b030*/  @!P3 STG.E.U8 desc[UR22][R26.64+0xc1], R3 ;  /* 0x0000c1031a00b986 */ /* 0x0001e2000c101116 */
[----:B------:R-:W-:Y:S05]  /*b040*/  @P4 BRA `(.L_x_243) ;  /* 0x0000000000044947 */ /* 0x000fea0003800000 */
[----:B------:R3:W5:Y:S02]  /*b050*/  LDG.E.U8 R0, desc[UR22][R28.64+0xc8] ;  /* 0x0000c8161c007981 */ /* 0x000764000c1e1100 */
.L_x_243:
[----:B------:R-:W-:Y:S05]  /*b060*/  BSYNC B1 ;  /* 0x0000000000017941 */ /* 0x000fea0003800000 */
.L_x_242:
[----:B------:R-:W2:Y:S01]  /*b070*/  LDL.LU R2, [R1+0x8] ;  /* 0x0000080001027983 */ /* 0x000ea20000300800 */
        /* <DEDUP_REMOVED lines=12> */
.L_x_245:
[----:B------:R-:W-:Y:S05]  /*b140*/  BSYNC B1 ;  /* 0x0000000000017941 */ /* 0x000fea0003800000 */
.L_x_244:
        /* <DEDUP_REMOVED lines=13> */
.L_x_247:
[----:B------:R-:W-:Y:S05]  /*b220*/  BSYNC B1 ;  /* 0x0000000000017941 */ /* 0x000fea0003800000 */
.L_x_246:
        /* <DEDUP_REMOVED lines=13> */
.L_x_249:
[----:B------:R-:W-:Y:S05]  /*b300*/  BSYNC B1 ;  /* 0x0000000000017941 */ /* 0x000fea0003800000 */
.L_x_248:
        /* <DEDUP_REMOVED lines=13> */
.L_x_251:
[----:B------:R-:W-:Y:S05]  /*b3e0*/  BSYNC B1 ;  /* 0x0000000000017941 */ /* 0x000fea0003800000 */
.L_x_250:
        /* <DEDUP_REMOVED lines=13> */
.L_x_253:
[----:B------:R-:W-:Y:S05]  /*b4c0*/  BSYNC B1 ;  /* 0x0000000000017941 */ /* 0x000fea0003800000 */
.L_x_252:
        /* <DEDUP_REMOVED lines=13> */
.L_x_255:
[----:B------:R-:W-:Y:S05]  /*b5a0*/  BSYNC B1 ;  /* 0x0000000000017941 */ /* 0x000fea0003800000 */
.L_x_254:
        /* <DEDUP_REMOVED lines=13> */
.L_x_257:
[----:B------:R-:W-:Y:S05]  /*b680*/  BSYNC B1 ;  /* 0x0000000000017941 */ /* 0x000fea0003800000 */
.L_x_256:
        /* <DEDUP_REMOVED lines=13> */
.L_x_259:
[----:B------:R-:W-:Y:S05]  /*b760*/  BSYNC B1 ;  /* 0x0000000000017941 */ /* 0x000fea0003800000 */
.L_x_258:
        /* <DEDUP_REMOVED lines=13> */
.L_x_261:
[----:B------:R-:W-:Y:S05]  /*b840*/  BSYNC B1 ;  /* 0x0000000000017941 */ /* 0x000fea0003800000 */
.L_x_260:
        /* <DEDUP_REMOVED lines=13> */
.L_x_263:
[----:B------:R-:W-:Y:S05]  /*b920*/  BSYNC B1 ;  /* 0x0000000000017941 */ /* 0x000fea0003800000 */
.L_x_262:
        /* <DEDUP_REMOVED lines=13> */
.L_x_265:
[----:B------:R-:W-:Y:S05]  /*ba00*/  BSYNC B1 ;  /* 0x0000000000017941 */ /* 0x000fea0003800000 */
.L_x_264:
        /* <DEDUP_REMOVED lines=13> */
.L_x_267:
[----:B------:R-:W-:Y:S05]  /*bae0*/  BSYNC B1 ;  /* 0x0000000000017941 */ /* 0x000fea0003800000 */
.L_x_266:
        /* <DEDUP_REMOVED lines=13> */
.L_x_269:
[----:B------:R-:W-:Y:S05]  /*bbc0*/  BSYNC B1 ;  /* 0x0000000000017941 */ /* 0x000fea0003800000 */
.L_x_268:
        /* <DEDUP_REMOVED lines=13> */
.L_x_271:
[----:B------:R-:W-:Y:S05]  /*bca0*/  BSYNC B1 ;  /* 0x0000000000017941 */ /* 0x000fea0003800000 */
.L_x_270:
        /* <DEDUP_REMOVED lines=13> */
.L_x_273:
[----:B------:R-:W-:Y:S05]  /*bd80*/  BSYNC B1 ;  /* 0x0000000000017941 */ /* 0x000fea0003800000 */
.L_x_272:
        /* <DEDUP_REMOVED lines=13> */
.L_x_275:
[----:B------:R-:W-:Y:S05]  /*be60*/  BSYNC B1 ;  /* 0x0000000000017941 */ /* 0x000fea0003800000 */
.L_x_274:
        /* <DEDUP_REMOVED lines=13> */
.L_x_277:
[----:B------:R-:W-:Y:S05]  /*bf40*/  BSYNC B1 ;  /* 0x0000000000017941 */ /* 0x000fea0003800000 */
.L_x_276:
        /* <DEDUP_REMOVED lines=13> */
.L_x_279:
[----:B------:R-:W-:Y:S05]  /*c020*/  BSYNC B1 ;  /* 0x0000000000017941 */ /* 0x000fea0003800000 */
.L_x_278:
        /* <DEDUP_REMOVED lines=13> */
.L_x_281:
[----:B------:R-:W-:Y:S05]  /*c100*/  BSYNC B1 ;  /* 0x0000000000017941 */ /* 0x000fea0003800000 */
.L_x_280:
        /* <DEDUP_REMOVED lines=13> */
.L_x_283:
[----:B------:R-:W-:Y:S05]  /*c1e0*/  BSYNC B1 ;  /* 0x0000000000017941 */ /* 0x000fea0003800000 */
.L_x_282:
        /* <DEDUP_REMOVED lines=13> */
.L_x_285:
[----:B------:R-:W-:Y:S05]  /*c2c0*/  BSYNC B1 ;  /* 0x0000000000017941 */ /* 0x000fea0003800000 */
.L_x_284:
        /* <DEDUP_REMOVED lines=13> */
.L_x_287:
[----:B------:R-:W-:Y:S05]  /*c3a0*/  BSYNC B1 ;  /* 0x0000000000017941 */ /* 0x000fea0003800000 */
.L_x_286:
        /* <DEDUP_REMOVED lines=13> */
.L_x_289:
[----:B------:R-:W-:Y:S05]  /*c480*/  BSYNC B1 ;  /* 0x0000000000017941 */ /* 0x000fea0003800000 */
.L_x_288:
        /* <DEDUP_REMOVED lines=13> */
.L_x_291:
[----:B------:R-:W-:Y:S05]  /*c560*/  BSYNC B1 ;  /* 0x0000000000017941 */ /* 0x000fea0003800000 */
.L_x_290:
        /* <DEDUP_REMOVED lines=13> */
.L_x_293:
[----:B------:R-:W-:Y:S05]  /*c640*/  BSYNC B1 ;  /* 0x0000000000017941 */ /* 0x000fea0003800000 */
.L_x_292:
        /* <DEDUP_REMOVED lines=13> */
.L_x_295:
[----:B------:R-:W-:Y:S05]  /*c720*/  BSYNC B1 ;  /* 0x0000000000017941 */ /* 0x000fea0003800000 */
.L_x_294:
        /* <DEDUP_REMOVED lines=13> */
.L_x_297:
[----:B------:R-:W-:Y:S05]  /*c800*/  BSYNC B1 ;  /* 0x0000000000017941 */ /* 0x000fea0003800000 */
.L_x_296:
[----:B------:R-:W-:Y:S05]  /*c810*/  @P1 BRA `(.L_x_298) ;  /* 0x0000002000a41947 */ /* 0x000fea0003800000 */
[----:B------:R-:W2:Y:S01]  /*c820*/  LDL.LU R2, [R1+0x74] ;  /* 0x0000740001027983 */ /* 0x000ea20000300800 */
[----:B-----5:R-:W-:-:S04]  /*c830*/  LOP3.LUT R0, R0, 0xff, RZ, 0xc0, !PT ;  /* 0x000000ff00007812 */ /* 0x020fc800078ec0ff */
[----:B------:R-:W-:-:S05]  /*c840*/  F2FP.F16.E4M3.UNPACK_B R0, R0 ;  /* 0x00000000ff00723e */ /* 0x000fca00020006ff */
[----:B------:R-:W-:-:S05]  /*c850*/  HADD2.F32 R0, -RZ, R0.H0_H0 ;  /* 0x20000000ff007230 */ /* 0x000fca0000004100 */
[----:B------:R-:W-:-:S04]  /*c860*/  FMUL R0, R0, UR25 ;  /* 0x0000001900007c20 */ /* 0x000fc80008400000 */
[----:B--2---:R-:W-:-:S05]  /*c870*/  FFMA R0, R2, UR24, R0 ;  /* 0x0000001802007c23 */ /* 0x004fca0008000000 */
[----:B0-----:R-:W-:-:S05]  /*c880*/  F2FP.SATFINITE.E4M3.F32.PACK_AB_MERGE_C R3, RZ, R0, RZ ;  /* 0x00000000ff03723e */ /* 0x001fca00048070ff */
[----:B------:R0:W-:Y:S01]  /*c890*/  STG.E.U8 desc[UR22][R26.64+0xf9], R3 ;  /* 0x0000f9031a007986 */ /* 0x0001e2000c101116 */
[----:B------:R-:W-:Y:S05]  /*c8a0*/  BRA `(.L_x_298) ;  /* 0x0000002000807947 */ /* 0x000fea0003800000 */
.L_x_41:
[C---:B------:R-:W-:Y:S01]  /*c8b0*/  ISETP.GE.AND P1, PT, R39.reuse, 0x1, PT ;  /* 0x000000012700780c */ /* 0x040fe20003f26270 */
[----:B------:R-:W-:Y:S01]  /*c8c0*/  FMUL R226, R226, UR24 ;  /* 0x00000018e2e27c20 */ /* 0x000fe20008400000 */
[----:B------:R-:W2:Y:S01]  /*c8d0*/  LDL.LU R227, [R1+0x10] ;  /* 0x0000100001e37983 */ /* 0x000ea20000300800 */
[----:B------:R-:W-:Y:S01]  /*c8e0*/  ISETP.GE.AND P0, PT, R39, 0x9, PT ;  /* 0x000000092700780c */ /* 0x000fe20003f06270 */
[----:B------:R-:W-:Y:S01]  /*c8f0*/  FMUL R225, R225, UR24 ;  /* 0x00000018e1e17c20 */ /* 0x000fe20008400000 */
[C---:B------:R-:W-:Y:S02]  /*c900*/  ISETP.LT.OR P4, PT, R34.reuse, 0x1, !P1 ;  /* 0x000000012200780c */ /* 0x040fe40004f81670 */
[C---:B------:R-:W-:Y:S02]  /*c910*/  ISETP.LT.OR P5, PT, R34.reuse, 0x2, !P1 ;  /* 0x000000022200780c */ /* 0x040fe40004fa1670 */
[----:B------:R-:W-:Y:S02]  /*c920*/  F2FP.SATFINITE.E4M3.F32.PACK_AB_MERGE_C R29, RZ, R226, RZ ;  /* 0x000000e2ff1d723e */ /* 0x000fe400048070ff */
[----:B------:R-:W-:Y:S01]  /*c930*/  ISETP.LT.OR P3, PT, R34, 0x1, !P0 ;  /* 0x000000012200780c */ /* 0x000fe20004761670 */
[----:B------:R-:W-:Y:S01]  /*c940*/  FMUL R224, R224, UR24 ;  /* 0x00000018e0e07c20 */ /* 0x000fe20008400000 */
[----:B------:R-:W-:Y:S01]  /*c950*/  ISETP.LT.OR P6, PT, R34, 0xa, !P1 ;  /* 0x0000000a2200780c */ /* 0x000fe20004fc1670 */
[----:B------:R-:W-:Y:S01]  /*c960*/  FMUL R223, R223, UR24 ;  /* 0x00000018dfdf7c20 */ /* 0x000fe20008400000 */
[----:B------:R-:W-:Y:S01]  /*c970*/  F2FP.SATFINITE.E4M3.F32.PACK_AB_MERGE_C R225, RZ, R225, RZ ;  /* 0x000000e1ffe1723e */ /* 0x000fe200048070ff */
[----:B------:R-:W-:Y:S01]  /*c980*/  FMUL R221, R221, UR24 ;  /* 0x00000018dddd7c20 */ /* 0x000fe20008400000 */
[----:B------:R-:W-:Y:S01]  /*c990*/  FMUL R222, R222, UR24 ;  /* 0x00000018dede7c20 */ /* 0x000fe20008400000 */
[----:B------:R0:W-:Y:S01]  /*c9a0*/  @!P4 STG.E.U8 desc[UR22][R24.64], R29 ;  /* 0x0000001d1800c986 */ /* 0x0001e2000c101116 */
[----:B------:R-:W-:-:S02]  /*c9b0*/  ISETP.LT.OR P4, PT, R34, 0x2, !P0 ;  /* 0x000000022200780c */ /* 0x000fc40004781670 */
[----:B------:R-:W-:Y:S01]  /*c9c0*/  F2FP.SATFINITE.E4M3.F32.PACK_AB_MERGE_C R31, RZ, R224, RZ ;  /* 0x000000e0ff1f723e */ /* 0x000fe200048070ff */
[----:B------:R3:W-:Y:S01]  /*c9d0*/  @!P5 STG.E.U8 desc[UR22][R24.64+0x1], R225 ;  /* 0x000001e11800d986 */ /* 0x0007e2000c101116 */
[----:B------:R-:W-:Y:S02]  /*c9e0*/  ISETP.LT.OR P5, PT, R34, 0x9, !P1 ;  /* 0x000000092200780c */ /* 0x000fe40004fa1670 */
[----:B------:R-:W-:Y:S01]  /*c9f0*/  F2FP.SATFINITE.E4M3.F32.PACK_AB_MERGE_C R223, RZ, R223, RZ ;  /* 0x000000dfffdf723e */ /* 0x000fe200048070ff */
[----:B------:R-:W-:Y:S01]  /*ca00*/  FMUL R220, R220, UR24 ;  /* 0x00000018dcdc7c20 */ /* 0x000fe20008400000 */
[----:B------:R-:W-:Y:S01]  /*ca10*/  F2FP.SATFINITE.E4M3.F32.PACK_AB_MERGE_C R221, RZ, R221, RZ ;  /* 0x000000ddffdd723e */ /* 0x000fe200048070ff */
[----:B------:R-:W-:Y:S01]  /*ca20*/  @!P3 STG.E.U8 desc[UR22][R26.64], R31 ;  /* 0x0000001f1a00b986 */ /* 0x000fe2000c101116 */
[----:B------:R-:W-:-:S03]  /*ca30*/  ISETP.LT.OR P3, PT, R34, 0x9, !P0 ;  /* 0x000000092200780c */ /* 0x000fc60004761670 */
[----:B------:R-:W-:Y:S01]  /*ca40*/  @!P4 STG.E.U8 desc[UR22][R26.64+0x1], R223 ;  /* 0x000001df1a00c986 */ /* 0x000fe2000c101116 */
[----:B------:R-:W-:-:S03]  /*ca50*/  ISETP.LT.OR P4, PT, R34, 0xa, !P0 ;  /* 0x0000000a2200780c */ /* 0x000fc60004781670 */
[----:B------:R-:W-:Y:S01]  /*ca60*/  @!P6 STG.E.U8 desc[UR22][R24.64+0x9], R221 ;  /* 0x000009dd1800e986 */ /* 0x000fe2000c101116 */
[C---:B------:R-:W-:Y:S01]  /*ca70*/  ISETP.LT.OR P6, PT, R34.reuse, 0x12, !P1 ;  /* 0x000000122200780c */ /* 0x040fe20004fc1670 */
[----:B------:R-:W-:Y:S01]  /*ca80*/  FMUL R219, R219, UR24 ;  /* 0x00000018dbdb7c20 */ /* 0x000fe20008400000 */
[----:B0-----:R-:W-:Y:S01]  /*ca90*/  F2FP.SATFINITE.E4M3.F32.PACK_AB_MERGE_C R29, RZ, R222, RZ ;  /* 0x000000deff1d723e */ /* 0x001fe200048070ff */
[----:B------:R-:W-:Y:S01]  /*caa0*/  FMUL R217, R217, UR24 ;  /* 0x00000018d9d97c20 */ /* 0x000fe20008400000 */
[----:B------:R-:W4:Y:S01]  /*cab0*/  LDL.LU R226, [R1+0xc] ;  /* 0x00000c0001e27983 */ /* 0x000f220000300800 */
[----:B------:R-:W-:Y:S02]  /*cac0*/  F2FP.SATFINITE.E4M3.F32.PACK_AB_MERGE_C R33, RZ, R220, RZ ;  /* 0x000000dcff21723e */ /* 0x000fe400048070ff */
[----:B------:R-:W-:Y:S01]  /*cad0*/  F2FP.SATFINITE.E4M3.F32.PACK_AB_MERGE_C R219, RZ, R219, RZ ;  /* 0x000000dbffdb723e */ /* 0x000fe200048070ff */
[----:B------:R0:W-:Y:S01]  /*cae0*/  @!P5 STG.E.U8 desc[UR22][R24.64+0x8], R29 ;  /* 0x0000081d1800d986 */ /* 0x0001e2000c101116 */
[----:B------:R-:W-:-:S02]  /*caf0*/  ISETP.LT.OR P5, PT, R34, 0x11, !P1 ;  /* 0x000000112200780c */ /* 0x000fc40004fa1670 */
[----:B------:R-:W-:Y:S01]  /*cb00*/  F2FP.SATFINITE.E4M3.F32.PACK_AB_MERGE_C R217, RZ, R217, RZ ;  /* 0x000000d9ffd9723e */ /* 0x000fe200048070ff */
[----:B---3--:R-:W3:Y:S01]  /*cb10*/  LDL.LU R225, [R1+0x8] ;  /* 0x0000080001e17983 */ /* 0x008ee20000300800 */
[----:B------:R-:W-:-:S03]  /*cb20*/  FMUL R218, R218, UR24 ;  /* 0x00000018dada7c20 */ /* 0x000fc60008400000 */
[----:B------:R-:W4:Y:S04]  /*cb30*/  LDL.LU R224, [R1+0x4] ;  /* 0x0000040001e07983 */ /* 0x000f280000300800 */
[----:B------:R-:W3:Y:S01]  /*cb40*/  LDL.LU R222, [R1] ;  /* 0x0000000001de7983 */ /* 0x000ee20000300800 */
[----:B0-----:R-:W-:Y:S01]  /*cb50*/  F2FP.SATFINITE.E4M3.F32.PACK_AB_MERGE_C R29, RZ, R218, RZ ;  /* 0x000000daff1d723e */ /* 0x001fe200048070ff */
[----:B------:R-:W-:Y:S01]  /*cb60*/  FMUL R216, R216, UR24 ;  /* 0x00000018d8d87c20 */ /* 0x000fe20008400000 */
[----:B------:R-:W-:Y:S01]  /*cb70*/  FMUL R215, R215, UR24 ;  /* 0x00000018d7d77c20 */ /* 0x000fe20008400000 */
[----:B------:R0:W-:Y:S01]  /*cb80*/  @!P3 STG.E.U8 desc[UR22][R26.64+0x8], R33 ;  /* 0x000008211a00b986 */ /* 0x0001e2000c101116 */
[C---:B------:R-:W-:Y:S01]  /*cb90*/  ISETP.LT.OR P3, PT, R34.reuse, 0x11, !P0 ;  /* 0x000000112200780c */ /* 0x040fe20004761670 */
[----:B------:R-:W-:Y:S01]  /*cba0*/  FMUL R213, R213, UR24 ;  /* 0x00000018d5d57c20 */ /* 0x000fe20008400000 */
[----:B------:R-:W-:Y:S01]  /*cbb0*/  F2FP.SATFINITE.E4M3.F32.PACK_AB_MERGE_C R31, RZ, R216, RZ ;  /* 0x000000d8ff1f723e */ /* 0x000fe200048070ff */
[----:B------:R-:W-:Y:S01]  /*cbc0*/  @!P4 STG.E.U8 desc[UR22][R26.64+0x9], R219 ;  /* 0x000009db1a00c986 */ /* 0x000fe2000c101116 */
[----:B------:R-:W-:Y:S01]  /*cbd0*/  ISETP.LT.OR P4, PT, R34, 0x12, !P0 ;  /* 0x000000122200780c */ /* 0x000fe20004781670 */
[----:B------:R-:W-:Y:S01]  /*cbe0*/  FMUL R214, R214, UR24 ;  /* 0x00000018d6d67c20 */ /* 0x000fe20008400000 */
[----:B------:R-:W-:Y:S01]  /*cbf0*/  F2FP.SATFINITE.E4M3.F32.PACK_AB_MERGE_C R215, RZ, R215, RZ ;  /* 0x000000d7ffd7723e */ /* 0x000fe200048070ff */
[----:B------:R-:W-:Y:S01]  /*cc00*/  @!P6 STG.E.U8 desc[UR22][R24.64+0x11], R217 ;  /* 0x000011d91800e986 */ /* 0x000fe2000c101116 */
[----:B------:R-:W-:Y:S01]  /*cc10*/  ISETP.LT.OR P6, PT, R34, 0x1a, !P1 ;  /* 0x0000001a2200780c */ /* 0x000fe20004fc1670 */
[----:B------:R-:W-:Y:S01]  /*cc20*/  FMUL R212, R212, UR24 ;  /* 0x00000018d4d47c20 */ /* 0x000fe20008400000 */
[----:B------:R-:W-:Y:S01]  /*cc30*/  F2FP.SATFINITE.E4M3.F32.PACK_AB_MERGE_C R213, RZ, R213, RZ ;  /* 0x000000d5ffd5723e */ /* 0x000fe200048070ff */
[----:B------:R1:W-:Y:S01]  /*cc40*/  @!P5 STG.E.U8 desc[UR22][R24.64+0x10], R29 ;  /* 0x0000101d1800d986 */ /* 0x0003e2000c101116 */
[C---:B------:R-:W-:Y:S01]  /*cc50*/  ISETP.LT.OR P5, PT, R34.reuse, 0x19, !P1 ;  /* 0x000000192200780c */ /* 0x040fe20004fa1670 */
[----:B------:R-:W-:Y:S01]  /*cc60*/  FMUL R211, R211, UR24 ;  /* 0x00000018d3d37c20 */ /* 0x000fe20008400000 */
[----:B------:R-:W-:Y:S01]  /*cc70*/  FMUL R209, R209, UR24 ;  /* 0x00000018d1d17c20 */ /* 0x000fe20008400000 */
[----:B------:R1:W-:Y:S01]  /*cc80*/  @!P3 STG.E.U8 desc[UR22][R26.64+0x10], R31 ;  /* 0x0000101f1a00b986 */ /* 0x0003e2000c101116 */
[----:B------:R-:W-:Y:S01]  /*cc90*/  ISETP.LT.OR P3, PT, R34, 0x19, !P0 ;  /* 0x000000192200780c */ /* 0x000fe20004761670 */
[----:B------:R-:W-:Y:S01]  /*cca0*/  FMUL R210, R210, UR24 ;  /* 0x00000018d2d27c20 */ /* 0x000fe20008400000 */
[----:B0-----:R-:W-:Y:S01]  /*ccb0*/  F2FP.SATFINITE.E4M3.F32.PACK_AB_MERGE_C R33, RZ, R212, RZ ;  /* 0x000000d4ff21723e */ /* 0x001fe200048070ff */
[----:B------:R-:W-:Y:S01]  /*ccc0*/  @!P4 STG.E.U8 desc[UR22][R26.64+0x11], R215 ;  /* 0x000011d71a00c986 */ /* 0x000fe2000c101116 */
[----:B------:R-:W-:Y:S01]  /*ccd0*/  ISETP.LT.OR P4, PT, R34, 0x1a, !P0 ;  /* 0x0000001a2200780c */ /* 0x000fe20004781670 */
[----:B------:R-:W-:Y:S01]  /*cce0*/  FMUL R208, R208, UR24 ;  /* 0x00000018d0d07c20 */ /* 0x000fe20008400000 */
[----:B------:R-:W-:Y:S01]  /*ccf0*/  F2FP.SATFINITE.E4M3.F32.PACK_AB_MERGE_C R211, RZ, R211, RZ ;  /* 0x000000d3ffd3723e */ /* 0x000fe200048070ff */
[----:B------:R-:W-:Y:S01]  /*cd00*/  @!P6 STG.E.U8 desc[UR22][R24.64+0x19], R213 ;  /* 0x000019d51800e986 */ /* 0x000fe2000c101116 */
[----:B------:R-:W-:Y:S01]  /*cd10*/  ISETP.LT.OR P6, PT, R34, 0x22, !P1 ;  /* 0x000000222200780c */ /* 0x000fe20004fc1670 */
[----:B------:R-:W-:Y:S01]  /*cd20*/  FMUL R207, R207, UR24 ;  /* 0x00000018cfcf7c20 */ /* 0x000fe20008400000 */
[----:B-1----:R-:W-:Y:S01]  /*cd30*/  F2FP.SATFINITE.E4M3.F32.PACK_AB_MERGE_C R29, RZ, R214, RZ ;  /* 0x000000d6ff1d723e */ /* 0x002fe200048070ff */
[----:B------:R-:W-:Y:S01]  /*cd40*/  FMUL R205, R205, UR24 ;  /* 0x00000018cdcd7c20 */ /* 0x000fe20008400000 */
[----:B------:R-:W-:Y:S01]  /*cd50*/  F2FP.SATFINITE.E4M3.F32.PACK_AB_MERGE_C R209, RZ, R209, RZ ;  /* 0x000000d1ffd1723e */ /* 0x000fe200048070ff */
[----:B------:R-:W-:Y:S01]  /*cd60*/  FMUL R206, R206, UR24 ;  /* 0x00000018cece7c20 */ /* 0x000fe20008400000 */
[----:B------:R-:W-:Y:S01]  /*cd70*/  F2FP.SATFINITE.E4M3.F32.PACK_AB_MERGE_C R31, RZ, R208, RZ ;  /* 0x000000d0ff1f723e */ /* 0x000fe200048070ff */
[----:B------:R0:W-:Y:S01]  /*cd80*/  @!P5 STG.E.U8 desc[UR22][R24.64+0x18], R29 ;  /* 0x0000181d1800d986 */ /* 0x0001e2000c101116 */
[----:B------:R-:W-:Y:S01]  /*cd90*/  ISETP.LT.OR P5, PT, R34, 0x21, !P1 ;  /* 0x000000212200780c */ /* 0x000fe20004fa1670 */
[----:B------:R-:W-:Y:S01]  /*cda0*/  FMUL R204, R204, UR24 ;  /* 0x00000018cccc7c20 */ /* 0x000fe20008400000 */
[----:B------:R-:W-:Y:S01]  /*cdb0*/  F2FP.SATFINITE.E4M3.F32.PACK_AB_MERGE_C R207, RZ, R207, RZ ;  /* 0x000000cfffcf723e */ /* 0x000fe200048070ff */
[----:B------:R1:W-:Y:S01]  /*cdc0*/  @!P3 STG.E.U8 desc[UR22][R26.64+0x18], R33 ;  /* 0x000018211a00b986 */ /* 0x0003e2000c101116 */
[C---:B------:R-:W-:Y:S01]  /*cdd0*/  ISETP.LT.OR P3, PT, R34.reuse, 0x21, !P0 ;  /* 0x000000212200780c */ /* 0x040fe20004761670 */
[----:B------:R-:W-:Y:S01]  /*cde0*/  FMUL R203, R203, UR24 ;  /* 0x00000018cbcb7c20 */ /* 0x000fe20008400000 */
[----:B------:R-:W-:Y:S01]  /*cdf0*/  F2FP.SATFINITE.E4M3.F32.PACK_AB_MERGE_C R205, RZ, R205, RZ ;  /* 0x000000cdffcd723e */ /* 0x000fe200048070ff */
[----:B------:R-:W-:Y:S01]  /*ce00*/  @!P4 STG.E.U8 desc[UR22][R26.64+0x19], R211 ;  /* 0x000019d31a00c986 */ /* 0x000fe2000c101116 */
[C---:B------:R-:W-:Y:S01]  /*ce10*/  ISETP.LT.OR P4, PT, R34.reuse, 0x22, !P0 ;  /* 0x000000222200780c */ /* 0x040fe20004781670 */
[----:B------:R-:W-:Y:S01]  /*ce20*/  FMUL R201, R201, UR24 ;  /* 0x00000018c9c97c20 */ /* 0x000fe20008400000 */
[----:B------:R-:W-:Y:S01]  /*ce30*/  F2FP.SATFINITE.E4M3.F32.PACK_AB_MERGE_C R203, RZ, R203, RZ ;  /* 0x000000cbffcb723e */ /* 0x000fe200048070ff */
[----:B------:R-:W-:Y:S01]  /*ce40*/  @!P6 STG.E.U8 desc[UR22][R24.64+0x21], R209 ;  /* 0x000021d11800e986 */ /* 0x000fe2000c101116 */
[----:B------:R-:W-:Y:S01]  /*ce50*/  ISETP.LT.OR P6, PT, R34, 0x2a, !P1 ;  /* 0x0000002a2200780c */ /* 0x000fe20004fc1670 */
[----:B------:R-:W-:Y:S01]  /*ce60*/  FMUL R202, R202, UR24 ;  /* 0x00000018caca7c20 */ /* 0x000fe20008400000 */
[----:B0-----:R-:W-:Y:S01]  /*ce70*/  F2FP.SATFINITE.E4M3.F32.PACK_AB_MERGE_C R29, RZ, R210, RZ ;  /* 0x000000d2ff1d723e */ /* 0x001fe200048070ff */
[----:B------:R-:W-:Y:S01]  /*ce80*/  FMUL R200, R200, UR24 ;  /* 0x00000018c8c87c20 */ /* 0x000fe20008400000 */
[----:B-1----:R-:W-:Y:S01]  /*ce90*/  F2FP.SATFINITE.E4M3.F32.PACK_AB_MERGE_C R33, RZ, R204, RZ ;  /* 0x000000ccff21723e */ /* 0x002fe200048070ff */
[----:B------:R-:W-:Y:S01]  /*cea0*/  FMUL R199, R199, UR24 ;  /* 0x00000018c7c77c20 */ /* 0x000fe20008400000 */
[----:B------:R-:W-:Y:S01]  /*ceb0*/  F2FP.SATFINITE.E4M3.F32.PACK_AB_MERGE_C R201, RZ, R201, RZ ;  /* 0x000000c9ffc9723e */ /* 0x000fe200048070ff */
[----:B------:R0:W-:Y:S01]  /*cec0*/  @!P5 STG.E.U8 desc[UR22][R24.64+0x20], R29 ;  /* 0x0000201d1800d986 */ /* 0x0001e2000c101116 */
[C---:B------:R-:W-:Y:S01]  /*ced0*/  ISETP.LT.OR P5, PT, R34.reuse, 0x29, !P1 ;  /* 0x000000292200780c */ /* 0x040fe20004fa1670 */
[----:B------:R-:W-:Y:S01]  /*cee0*/  FMUL R197, R197, UR24 ;  /* 0x00000018c5c57c20 */ /* 0x000fe20008400000 */
[----:B------:R-:W-:Y:S01]  /*cef0*/  F2FP.SATFINITE.E4M3.F32.PACK_AB_MERGE_C R199, RZ, R199, RZ ;  /* 0x000000c7ffc7723e */ /* 0x000fe200048070ff */
[----:B------:R1:W-:Y:S01]  /*cf00*/  @!P3 STG.E.U8 desc[UR22][R26.64+0x20], R31 ;  /* 0x0000201f1a00b986 */ /* 0x0003e2000c101116 */
[----:B------:R-:W-:Y:S01]  /*cf10*/  ISETP.LT.OR P3, PT, R34, 0x29, !P0 ;  /* 0x000000292200780c */ /* 0x000fe20004761670 */
[----:B------:R-:W-:Y:S01]  /*cf20*/  FMUL R198, R198, UR24 ;  /* 0x00000018c6c67c20 */ /* 0x000fe20008400000 */
[----:B------:R-:W-:Y:S01]  /*cf30*/  F2FP.SATFINITE.E4M3.F32.PACK_AB_MERGE_C R197, RZ, R197, RZ ;  /* 0x000000c5ffc5723e */ /* 0x000fe200048070ff */
[----:B------:R-:W-:Y:S01]  /*cf40*/  @!P4 STG.E.U8 desc[UR22][R26.64+0x21], R207 ;  /* 0x000021cf1a00c986 */ /* 0x000fe2000c101116 */
[----:B------:R-:W-:Y:S01]  /*cf50*/  ISETP.LT.OR P4, PT, R34, 0x2a, !P0 ;  /* 0x0000002a2200780c */ /* 0x000fe20004781670 */
[----:B------:R-:W-:Y:S01]  /*cf60*/  FMUL R196, R196, UR24 ;  /* 0x00000018c4c47c20 */ /* 0x000fe20008400000 */
[----:B------:R-:W-:Y:S01]  /*cf70*/  FMUL R195, R195, UR24 ;  /* 0x00000018c3c37c20 */ /* 0x000fe20008400000 */
        /* <DEDUP_REMOVED lines=27> */
[----:B------:R-:W-:Y:S01]  /*d130*/  FMUL R186, R186, UR24 ;  /* 0x00000018baba7c20 */ /* 0x000fe20008400000 */
        /* <DEDUP_REMOVED lines=154> */
[----:B-----5:R-:W-:Y:S01]  /*dae0*/  FMUL R5, R5, UR24 ;  /* 0x0000001805057c20 */ /* 0x020fe20008400000 */
[----:B0-----:R-:W-:Y:S01]  /*daf0*/  F2FP.SATFINITE.E4M3.F32.PACK_AB_MERGE_C R29, RZ, R170, RZ ;  /* 0x000000aaff1d723e */ /* 0x001fe200048070ff */
[----:B------:R-:W-:Y:S01]  /*db00*/  FMUL R0, R0, UR24 ;  /* 0x0000001800007c20 */ /* 0x000fe20008400000 */
[----:B-1----:R-:W-:Y:S01]  /*db10*/  F2FP.SATFINITE.E4M3.F32.PACK_AB_MERGE_C R33, RZ, R164, RZ ;  /* 0x000000a4ff21723e */ /* 0x002fe200048070ff */
[----:B------:R-:W-:Y:S01]  /*db20*/  FMUL R6, R6, UR24 ;  /* 0x0000001806067c20 */ /* 0x000fe20008400000 */
[----:B------:R-:W-:Y:S01]  /*db30*/  F2FP.SATFINITE.E4M3.F32.PACK_AB_MERGE_C R7, RZ, R7, RZ ;  /* 0x00000007ff07723e */ /* 0x000fe200048070ff */
[----:B------:R0:W-:Y:S01]  /*db40*/  @!P5 STG.E.U8 desc[UR22][R24.64+0x70], R29 ;  /* 0x0000701d1800d986 */ /* 0x0001e2000c101116 */
[----:B------:R-:W-:Y:S01]  /*db50*/  ISETP.LT.OR P5, PT, R34, 0x79, !P1 ;  /* 0x000000792200780c */ /* 0x000fe20004fa1670 */
[----:B------:R-:W-:Y:S01]  /*db60*/  FMUL R2, R2, UR24 ;  /* 0x0000001802027c20 */ /* 0x000fe20008400000 */
[----:B------:R-:W-:Y:S01]  /*db70*/  F2FP.SATFINITE.E4M3.F32.PACK_AB_MERGE_C R5, RZ, R5, RZ ;  /* 0x00000005ff05723e */ /* 0x000fe200048070ff */
[----:B------:R1:W-:Y:S01]  /*db80*/  @!P3 STG.E.U8 desc[UR22][R26.64+0x70], R31 ;  /* 0x0000701f1a00b986 */ /* 0x0003e2000c101116 */
[----:B------:R-:W-:Y:S01]  /*db90*/  ISETP.LT.OR P3, PT, R34, 0x79, !P0 ;  /* 0x000000792200780c */ /* 0x000fe20004761670 */
[----:B------:R-:W-:Y:S01]  /*dba0*/  FMUL R3, R3, UR24 ;  /* 0x0000001803037c20 */ /* 0x000fe20008400000 */
[----:B------:R-:W-:Y:S01]  /*dbb0*/  FMUL R4, R4, UR24 ;  /* 0x0000001804047c20 */ /* 0x000fe20008400000 */
[----:B------:R-:W-:Y:S01]  /*dbc0*/  @!P4 STG.E.U8 desc[UR22][R26.64+0x71], R167 ;  /* 0x000071a71a00c986 */ /* 0x000fe2000c101116 */
[----:B------:R-:W-:-:S03]  /*dbd0*/  ISETP.LT.OR P4, PT, R34, 0x7a, !P0 ;  /* 0x0000007a2200780c */ /* 0x000fc60004781670 */
[----:B------:R-:W-:Y:S01]  /*dbe0*/  @!P6 STG.E.U8 desc[UR22][R24.64+0x79], R165 ;  /* 0x000079a51800e986 */ /* 0x000fe2000c101116 */
[----:B------:R-:W-:Y:S02]  /*dbf0*/  ISETP.LT.OR P6, PT, R34, 0x82, !P1 ;  /* 0x000000822200780c */ /* 0x000fe40004fc1670 */
[----:B0-----:R-:W-:Y:S01]  /*dc00*/  F2FP.SATFINITE.E4M3.F32.PACK_AB_MERGE_C R29, RZ, R166, RZ ;  /* 0x000000a6ff1d723e */ /* 0x001fe200048070ff */
[----:B------:R-:W4:Y:S01]  /*dc10*/  LDL.LU R220, [R1+0x14] ;  /* 0x0000140001dc7983 */ /* 0x000f220000300800 */
[----:B-1----:R-:W-:-:S03]  /*dc20*/  F2FP.SATFINITE.E4M3.F32.PACK_AB_MERGE_C R31, RZ, R160, RZ ;  /* 0x000000a0ff1f723e */ /* 0x002fc600048070ff */
[----:B------:R0:W-:Y:S01]  /*dc30*/  @!P5 STG.E.U8 desc[UR22][R24.64+0x78], R29 ;  /* 0x0000781d1800d986 */ /* 0x0001e2000c101116 */
[----:B------:R-:W-:-:S03]  /*dc40*/  ISETP.LT.OR P5, PT, R34, 0x81, !P1 ;  /* 0x000000812200780c */ /* 0x000fc60004fa1670 */
[----:B------:R1:W-:Y:S01]  /*dc50*/  @!P3 STG.E.U8 desc[UR22][R26.64+0x78], R33 ;  /* 0x000078211a00b986 */ /* 0x0003e2000c101116 */
[----:B------:R-:W-:-:S03]  /*dc60*/  ISETP.LT.OR P3, PT, R34, 0x81, !P0 ;  /* 0x000000812200780c */ /* 0x000fc60004761670 */
        /* <DEDUP_REMOVED lines=26> */
[----:B0-----:R-:W-:Y:S02]  /*de10*/  F2FP.SATFINITE.E4M3.F32.PACK_AB_MERGE_C R29, RZ, R154, RZ ;  /* 0x0000009aff1d723e */ /* 0x001fe400048070ff */
[----:B-1----:R-:W-:-:S03]  /*de20*/  F2FP.SATFINITE.E4M3.F32.PACK_AB_MERGE_C R33, RZ, R20, RZ ;  /* 0x00000014ff21723e */ /* 0x002fc600048070ff */
[----:B------:R0:W-:Y:S01]  /*de30*/  @!P5 STG.E.U8 desc[UR22][R24.64+0x90], R29 ;  /* 0x0000901d1800d986 */ /* 0x0001e2000c101116 */
[----:B------:R-:W-:-:S03]  /*de40*/  ISETP.LT.OR P5, PT, R34, 0x99, !P1 ;  /* 0x000000992200780c */ /* 0x000fc60004fa1670 */
[----:B------:R-:W-:Y:S01]  /*de50*/  @!P3 STG.E.U8 desc[UR22][R26.64+0x90], R31 ;  /* 0x0000901f1a00b986 */ /* 0x000fe2000c101116 */
[----:B------:R-:W-:-:S03]  /*de60*/  ISETP.LT.OR P3, PT, R34, 0x99, !P0 ;  /* 0x000000992200780c */ /* 0x000fc60004761670 */
[----:B------:R1:W-:Y:S01]  /*de70*/  @!P4 STG.E.U8 desc[UR22][R26.64+0x91], R23 ;  /* 0x000091171a00c986 */ /* 0x0003e2000c101116 */
[----:B------:R-:W-:-:S03]  /*de80*/  ISETP.LT.OR P4, PT, R34, 0x9a, !P0 ;  /* 0x0000009a2200780c */ /* 0x000fc60004781670 */
[----:B------:R2:W-:Y:S01]  /*de90*/  @!P6 STG.E.U8 desc[UR22][R24.64+0x99], R21 ;  /* 0x000099151800e986 */ /* 0x0005e2000c101116 */
[----:B------:R-:W-:Y:S02]  /*dea0*/  ISETP.LT.OR P6, PT, R34, 0xa2, !P1 ;  /* 0x000000a22200780c */ /* 0x000fe40004fc1670 */
[----:B0-----:R-:W-:-:S05]  /*deb0*/  F2FP.SATFINITE.E4M3.F32.PACK_AB_MERGE_C R29, RZ, R22, RZ ;  /* 0x00000016ff1d723e */ /* 0x001fca00048070ff */
[----:B------:R-:W-:Y:S01]  /*dec0*/  @!P5 STG.E.U8 desc[UR22][R24.64+0x98], R29 ;  /* 0x0000981d1800d986 */ /* 0x000fe2000c101116 */
[C---:B------:R-:W-:Y:S02]  /*ded0*/  ISETP.LT.OR P5, PT, R34.reuse, 0xa1, !P1 ;  /* 0x000000a12200780c */ /* 0x040fe40004fa1670 */
[----:B-1----:R-:W-:Y:S01]  /*dee0*/  F2FP.SATFINITE.E4M3.F32.PACK_AB_MERGE_C R23, RZ, R18, RZ ;  /* 0x00000012ff17723e */ /* 0x002fe200048070ff */
[----:B------:R-:W-:Y:S01]  /*def0*/  @!P3 STG.E.U8 desc[UR22][R26.64+0x98], R33 ;  /* 0x000098211a00b986 */ /* 0x000fe2000c101116 */
[C---:B------:R-:W-:Y:S02]  /*df00*/  ISETP.LT.OR P3, PT, R34.reuse, 0xa1, !P0 ;  /* 0x000000a12200780c */ /* 0x040fe40004761670 */
[----:B--2---:R-:W-:Y:S01]  /*df10*/  F2FP.SATFINITE.E4M3.F32.PACK_AB_MERGE_C R21, RZ, R16, RZ ;  /* 0x00000010ff15723e */ /* 0x004fe200048070ff */
[----:B------:R0:W-:Y:S01]  /*df20*/  @!P4 STG.E.U8 desc[UR22][R26.64+0x99], R19 ;  /* 0x000099131a00c986 */ /* 0x0001e2000c101116 */
[----:B------:R-:W-:-:S03]  /*df30*/  ISETP.LT.OR P4, PT, R34, 0xa2, !P0 ;  /* 0x000000a22200780c */ /* 0x000fc60004781670 */
[----:B------:R1:W-:Y:S01]  /*df40*/  @!P6 STG.E.U8 desc[UR22][R24.64+0xa1], R17 ;  /* 0x0000a1111800e986 */ /* 0x0003e2000c101116 */
[----:B------:R-:W-:-:S03]  /*df50*/  ISETP.LT.OR P6, PT, R34, 0xaa, !P1 ;  /* 0x000000aa2200780c */ /* 0x000fc60004fc1670 */
[----:B------:R-:W-:Y:S01]  /*df60*/  @!P5 STG.E.U8 desc[UR22][R24.64+0xa0], R23 ;  /* 0x0000a0171800d986 */ /* 0x000fe2000c101116 */
[----:B------:R-:W-:-:S03]  /*df70*/  ISETP.LT.OR P5, PT, R34, 0xa9, !P1 ;  /* 0x000000a92200780c */ /* 0x000fc60004fa1670 */
[----:B------:R-:W-:Y:S01]  /*df80*/  @!P3 STG.E.U8 desc[UR22][R26.64+0xa0], R21 ;  /* 0x0000a0151a00b986 */ /* 0x000fe2000c101116 */
[C---:B------:R-:W-:Y:S02]  /*df90*/  ISETP.LT.OR P3, PT, R34.reuse, 0xa9, !P0 ;  /* 0x000000a92200780c */ /* 0x040fe40004761670 */
[----:B0-----:R-:W-:Y:S01]  /*dfa0*/  F2FP.SATFINITE.E4M3.F32.PACK_AB_MERGE_C R19, RZ, R14, RZ ;  /* 0x0000000eff13723e */ /* 0x001fe200048070ff */
[----:B------:R0:W-:Y:S01]  /*dfb0*/  @!P4 STG.E.U8 desc[UR22][R26.64+0xa1], R15 ;  /* 0x0000a10f1a00c986 */ /* 0x0001e2000c101116 */
[C---:B------:R-:W-:Y:S02]  /*dfc0*/  ISETP.LT.OR P4, PT, R34.reuse, 0xaa, !P0 ;  /* 0x000000aa2200780c */ /* 0x040fe40004781670 */
[----:B-1----:R-:W-:Y:S01]  /*dfd0*/  F2FP.SATFINITE.E4M3.F32.PACK_AB_MERGE_C R17, RZ, R12, RZ ;  /* 0x0000000cff11723e */ /* 0x002fe200048070ff */
        /* <DEDUP_REMOVED lines=15> */
[----:B0-----:R-:W-:Y:S02]  /*e0d0*/  F2FP.SATFINITE.E4M3.F32.PACK_AB_MERGE_C R11, RZ, R6, RZ ;  /* 0x00000006ff0b723e */ /* 0x001fe400048070ff */
[C---:B------:R-:W-:Y:S01]  /*e0e0*/  ISETP.LT.OR P3, PT, R34.reuse, 0xb9, !P0 ;  /* 0x000000b92200780c */ /* 0x040fe20004761670 */
[----:B------:R0:W-:Y:S01]  /*e0f0*/  @!P4 STG.E.U8 desc[UR22][R26.64+0xb1], R7 ;  /* 0x0000b1071a00c986 */ /* 0x0001e2000c101116 */
[----:B-1----:R-:W-:Y:S02]  /*e100*/  F2FP.SATFINITE.E4M3.F32.PACK_AB_MERGE_C R9, RZ, R4, RZ ;  /* 0x00000004ff09723e */ /* 0x002fe400048070ff */
[C---:B------:R-:W-:Y:S01]  /*e110*/  ISETP.LT.OR P4, PT, R34.reuse, 0xba, !P0 ;  /* 0x000000ba2200780c */ /* 0x040fe20004781670 */
[----:B------:R1:W-:Y:S04]  /*e120*/  @!P6 STG.E.U8 desc[UR22][R24.64+0xb9], R5 ;  /* 0x0000b9051800e986 */ /* 0x0003e8000c101116 */
[----:B------:R2:W-:Y:S01]  /*e130*/  @!P5 STG.E.U8 desc[UR22][R24.64+0xb8], R11 ;  /* 0x0000b80b1800d986 */ /* 0x0005e2000c101116 */
[----:B------:R-:W-:Y:S01]  /*e140*/  FMUL R4, R227, UR24 ;  /* 0x00000018e3047c20 */ /* 0x000fe20008400000 */
[----:B------:R-:W-:-:S02]  /*e150*/  ISETP.LT.OR P5, PT, R34, 0xc1, !P1 ;  /* 0x000000c12200780c */ /* 0x000fc40004fa1670 */
[----:B0-----:R-:W-:Y:S02]  /*e160*/  F2FP.SATFINITE.E4M3.F32.PACK_AB_MERGE_C R7, RZ, R3, RZ ;  /* 0x00000003ff07723e */ /* 0x001fe400048070ff */
[----:B-1----:R-:W-:Y:S01]  /*e170*/  F2FP.SATFINITE.E4M3.F32.PACK_AB_MERGE_C R5, RZ, R0, RZ ;  /* 0x00000000ff05723e */ /* 0x002fe200048070ff */
[----:B---3--:R-:W-:Y:S01]  /*e180*/  FMUL R0, R222, UR24 ;  /* 0x00000018de007c20 */ /* 0x008fe20008400000 */
[----:B------:R-:W-:Y:S01]  /*e190*/  ISETP.LT.OR P6, PT, R34, 0xc2, !P1 ;  /* 0x000000c22200780c */ /* 0x000fe20004fc1670 */
[----:B------:R-:W3:Y:S01]  /*e1a0*/  LDL.LU R222, [R1+0x20] ;  /* 0x0000200001de7983 */ /* 0x000ee20000300800 */
[----:B--2---:R-:W-:Y:S02]  /*e1b0*/  F2FP.SATFINITE.E4M3.F32.PACK_AB_MERGE_C R11, RZ, R2, RZ ;  /* 0x00000002ff0b723e */ /* 0x004fe400048070ff */
[----:B------:R-:W-:Y:S01]  /*e1c0*/  F2FP.SATFINITE.E4M3.F32.PACK_AB_MERGE_C R13, RZ, R0, RZ ;  /* 0x00000000ff0d723e */ /* 0x000fe200048070ff */
[----:B----4-:R-:W-:Y:S01]  /*e1d0*/  FMUL R0, R224, UR24 ;  /* 0x00000018e0007c20 */ /* 0x010fe20008400000 */
[----:B------:R-:W-:Y:S01]  /*e1e0*/  FMUL R2, R225, UR24 ;  /* 0x00000018e1027c20 */ /* 0x000fe20008400000 */
[----:B------:R-:W2:Y:S04]  /*e1f0*/  LDL.LU R224, [R1+0x24] ;  /* 0x0000240001e07983 */ /* 0x000ea80000300800 */
[----:B------:R-:W4:Y:S01]  /*e200*/  LDL.LU R225, [R1+0x28] ;  /* 0x0000280001e17983 */ /* 0x000f220000300800 */
[----:B------:R-:W-:-:S03]  /*e210*/  FMUL R3, R226, UR24 ;  /* 0x00000018e2037c20 */ /* 0x000fc60008400000 */
[----:B------:R-:W4:Y:S04]  /*e220*/  LDL.LU R226, [R1+0x2c] ;  /* 0x00002c0001e27983 */ /* 0x000f280000300800 */
[----:B------:R-:W4:Y:S04]  /*e230*/  LDL.LU R227, [R1+0x30] ;  /* 0x0000300001e37983 */ /* 0x000f280000300800 */
[----:B------:R-:W-:Y:S01]  /*e240*/  @!P3 STG.E.U8 desc[UR22][R26.64+0xb8], R9 ;  /* 0x0000b8091a00b986 */ /* 0x000fe2000c101116 */
[----:B------:R-:W-:-:S03]  /*e250*/  ISETP.LT.OR P3, PT, R34, 0xc1, !P0 ;  /* 0x000000c12200780c */ /* 0x000fc60004761670 */
[----:B------:R0:W-:Y:S01]  /*e260*/  @!P4 STG.E.U8 desc[UR22][R26.64+0xb9], R7 ;  /* 0x0000b9071a00c986 */ /* 0x0001e2000c101116 */
[----:B------:R-:W-:-:S03]  /*e270*/  ISETP.LT.OR P4, PT, R34, 0xc2, !P0 ;  /* 0x000000c22200780c */ /* 0x000fc60004781670 */
[----:B------:R-:W-:Y:S01]  /*e280*/  @!P5 STG.E.U8 desc[UR22][R24.64+0xc0], R11 ;  /* 0x0000c00b1800d986 */ /* 0x000fe2000c101116 */
[----:B------:R-:W-:-:S03]  /*e290*/  ISETP.LT.OR P5, PT, R34, 0xc9, !P1 ;  /* 0x000000c92200780c */ /* 0x000fc60004fa1670 */
[----:B------:R1:W-:Y:S01]  /*e2a0*/  @!P6 STG.E.U8 desc[UR22][R24.64+0xc1], R5 ;  /* 0x0000c1051800e986 */ /* 0x0003e2000c101116 */
[----:B0-----:R-:W-:-:S03]  /*e2b0*/  F2FP.SATFINITE.E4M3.F32.PACK_AB_MERGE_C R7, RZ, R0, RZ ;  /* 0x00000000ff07723e */ /* 0x001fc600048070ff */
[----:B------:R-:W-:Y:S01]  /*e2c0*/  @!P3 STG.E.U8 desc[UR22][R26.64+0xc0], R13 ;  /* 0x0000c00d1a00b986 */ /* 0x000fe2000c101116 */
[C---:B------:R-:W-:Y:S02]  /*e2d0*/  ISETP.LT.OR P6, PT, R34.reuse, 0xca, !P1 ;  /* 0x000000ca2200780c */ /* 0x040fe40004fc1670 */
[----:B-1----:R-:W-:Y:S01]  /*e2e0*/  F2FP.SATFINITE.E4M3.F32.PACK_AB_MERGE_C R5, RZ, R2, RZ ;  /* 0x00000002ff05723e */ /* 0x002fe200048070ff */
[----:B------:R0:W-:Y:S01]  /*e2f0*/  @!P4 STG.E.U8 desc[UR22][R26.64+0xc1], R7 ;  /* 0x0000c1071a00c986 */ /* 0x0001e2000c101116 */
[C---:B------:R-:W-:Y:S02]  /*e300*/  ISETP.LT.OR P3, PT, R34.reuse, 0xc9, !P0 ;  /* 0x000000c92200780c */ /* 0x040fe40004761670 */
[C---:B------:R-:W-:Y:S01]  /*e310*/  ISETP.LT.OR P4, PT, R34.reuse, 0xca, !P0 ;  /* 0x000000ca2200780c */ /* 0x040fe20004781670 */
[----:B------:R1:W-:Y:S01]  /*e320*/  @!P5 STG.E.U8 desc[UR22][R24.64+0xc8], R5 ;  /* 0x0000c8051800d986 */ /* 0x0003e2000c101116 */
[----:B------:R-:W-:Y:S02]  /*e330*/  ISETP.LT.OR P5, PT, R34, 0xd1, !P1 ;  /* 0x000000d12200780c */ /* 0x000fe40004fa1670 */
[----:B------:R-:W-:-:S02]  /*e340*/  F2FP.SATFINITE.E4M3.F32.PACK_AB_MERGE_C R9, RZ, R3, RZ ;  /* 0x00000003ff09723e */ /* 0x000fc400048070ff */
[----:B------:R-:W-:-:S03]  /*e350*/  F2FP.SATFINITE.E4M3.F32.PACK_AB_MERGE_C R11, RZ, R4, RZ ;  /* 0x00000004ff0b723e */ /* 0x000fc600048070ff */
[----:B------:R1:W-:Y:S04]  /*e360*/  @!P6 STG.E.U8 desc[UR22][R24.64+0xc9], R9 ;  /* 0x0000c9091800e986 */ /* 0x0003e8000c101116 */
[----:B------:R-:W-:Y:S01]  /*e370*/  @!P3 STG.E.U8 desc[UR22][R26.64+0xc8], R11 ;  /* 0x0000c80b1a00b986 */ /* 0x000fe2000c101116 */
[----:B------:R-:W-:-:S03]  /*e380*/  FMUL R0, R220, UR24 ;  /* 0x00000018dc007c20 */ /* 0x000fc60008400000 */
[----:B------:R-:W4:Y:S02]  /*e390*/  LDL.LU R220, [R1+0x34] ;  /* 0x0000340001dc7983 */ /* 0x000f240000300800 */
[----:B0-----:R-:W-:Y:S01]  /*e3a0*/  F2FP.SATFINITE.E4M3.F32.PACK_AB_MERGE_C R7, RZ, R0, RZ ;  /* 0x00000000ff07723e */ /* 0x001fe200048070ff */
[----:B------:R-:W-:Y:S02]  /*e3b0*/  FMUL R2, R221, UR24 ;  /* 0x00000018dd027c20 */ /* 0x000fe40008400000 */
[----:B------:R-:W4:Y:S03]  /*e3c0*/  LDL.LU R221, [R1+0x38] ;  /* 0x0000380001dd7983 */ /* 0x000f260000300800 */
[----:B-1----:R-:W-:Y:S01]  /*e3d0*/  F2FP.SATFINITE.E4M3.F32.PACK_AB_MERGE_C R5, RZ, R2, RZ ;  /* 0x00000002ff05723e */ /* 0x002fe200048070ff */
[----:B------:R-:W-:Y:S04]  /*e3e0*/  @!P4 STG.E.U8 desc[UR22][R26.64+0xc9], R7 ;  /* 0x0000c9071a00c986 */ /* 0x000fe8000c101116 */
[----:B------:R0:W-:Y:S01]  /*e3f0*/  @!P5 STG.E.U8 desc[UR22][R24.64+0xd0], R5 ;  /* 0x0000d0051800d986 */ /* 0x0001e2000c101116 */
[----:B------:R-:W-:-:S03]  /*e400*/  FMUL R3, R223, UR24 ;  /* 0x00000018df037c20 */ /* 0x000fc60008400000 */
[----:B------:R-:W4:Y:S02]  /*e410*/  LDL.LU R223, [R1+0x3c] ;  /* 0x00003c0001df7983 */ /* 0x000f240000300800 */
[----:B------:R-:W-:Y:S01]  /*e420*/  F2FP.SATFINITE.E4M3.F32.PACK_AB_MERGE_C R9, RZ, R3, RZ ;  /* 0x00000003ff09723e */ /* 0x000fe200048070ff */
[----:B---3--:R-:W-:Y:S02]  /*e430*/  FMUL R0, R222, UR24 ;  /* 0x00000018de007c20 */ /* 0x008fe40008400000 */
[----:B------:R-:W3:Y:S03]  /*e440*/  LDL.LU R222, [R1+0x40] ;  /* 0x0000400001de7983 */ /* 0x000ee60000300800 */
[----:B------:R-:W-:Y:S01]  /*e450*/  F2FP.SATFINITE.E4M3.F32.PACK_AB_MERGE_C R13, RZ, R0, RZ ;  /* 0x00000000ff0d723e */ /* 0x000fe200048070ff */
[----:B--2---:R-:W-:Y:S02]  /*e460*/  FMUL R2, R224, UR24 ;  /* 0x00000018e0027c20 */ /* 0x004fe40008400000 */
[----:B------:R-:W2:Y:S01]  /*e470*/  LDL.LU R224, [R1+0x44] ;  /* 0x0000440001e07983 */ /* 0x000ea20000300800 */
[----:B----4-:R-:W-:-:S03]  /*e480*/  FMUL R0, R225, UR24 ;  /* 0x00000018e1007c20 */ /* 0x010fc60008400000 */
[----:B------:R-:W4:Y:S01]  /*e490*/  LDL.LU R225, [R1+0x48] ;  /* 0x0000480001e17983 */ /* 0x000f220000300800 */
[----:B------:R-:W-:Y:S01]  /*e4a0*/  FMUL R3, R226, UR24 ;  /* 0x00000018e2037c20 */ /* 0x000fe20008400000 */
[----:B0-----:R-:W-:Y:S02]  /*e4b0*/  F2FP.SATFINITE.E4M3.F32.PACK_AB_MERGE_C R5, RZ, R0, RZ ;  /* 0x00000000ff05723e */ /* 0x001fe400048070ff */
[----:B------:R-:W4:Y:S01]  /*e4c0*/  LDL.LU R226, [R1+0x4c] ;  /* 0x00004c0001e27983 */ /* 0x000f220000300800 */
[----:B------:R-:W-:-:S03]  /*e4d0*/  FMUL R0, R227, UR24 ;  /* 0x00000018e3007c20 */ /* 0x000fc60008400000 */
[----:B------:R-:W4:Y:S01]  /*e4e0*/  LDL.LU R227, [R1+0x50] ;  /* 0x0000500001e37983 */ /* 0x000f220000300800 */
[C---:B------:R-:W-:Y:S02]  /*e4f0*/  ISETP.LT.OR P6, PT, R34.reuse, 0xd2, !P1 ;  /* 0x000000d22200780c */ /* 0x040fe40004fc1670 */
[C---:B------:R-:W-:Y:S01]  /*e500*/  ISETP.LT.OR P4, PT, R34.reuse, 0xd2, !P0 ;  /* 0x000000d22200780c */ /* 0x040fe20004781670 */
[----:B------:R-:W4:Y:S01]  /*e510*/  LDL.LU R218, [R1+0x54] ;  /* 0x0000540001da7983 */ /* 0x000f220000300800 */
[C---:B------:R-:W-:Y:S02]  /*e520*/  ISETP.LT.OR P3, PT, R34.reuse, 0xd1, !P0 ;  /* 0x000000d12200780c */ /* 0x040fe40004761670 */
[----:B------:R-:W-:Y:S02]  /*e530*/  ISETP.LT.OR P5, PT, R34, 0xd9, !P1 ;  /* 0x000000d92200780c */ /* 0x000fe40004fa1670 */
[----:B------:R-:W-:Y:S02]  /*e540*/  F2FP.SATFINITE.E4M3.F32.PACK_AB_MERGE_C R7, RZ, R2, RZ ;  /* 0x00000002ff07723e */ /* 0x000fe400048070ff */
[----:B------:R-:W-:-:S03]  /*e550*/  F2FP.SATFINITE.E4M3.F32.PACK_AB_MERGE_C R11, RZ, R0, RZ ;  /* 0x00000000ff0b723e */ /* 0x000fc600048070ff */
[----:B------:R0:W-:Y:S01]  /*e560*/  @!P6 STG.E.U8 desc[UR22][R24.64+0xd1], R9 ;  /* 0x0000d1091800e986 */ /* 0x0001e2000c101116 */
[----:B------:R-:W-:-:S03]  /*e570*/  ISETP.LT.OR P6, PT, R34, 0xda, !P1 ;  /* 0x000000da2200780c */ /* 0x000fc60004fc1670 */
[----:B------:R-:W-:Y:S01]  /*e580*/  @!P4 STG.E.U8 desc[UR22][R26.64+0xd1], R7 ;  /* 0x0000d1071a00c986 */ /* 0x000fe2000c101116 */
[----:B------:R-:W-:-:S03]  /*e590*/  ISETP.LT.OR P4, PT, R34, 0xda, !P0 ;  /* 0x000000da2200780c */ /* 0x000fc60004781670 */
[----:B------:R-:W-:Y:S01]  /*e5a0*/  @!P3 STG.E.U8 desc[UR22][R26.64+0xd0], R13 ;  /* 0x0000d00d1a00b986 */ /* 0x000fe2000c101116 */
[----:B0-----:R-:W-:-:S03]  /*e5b0*/  F2FP.SATFINITE.E4M3.F32.PACK_AB_MERGE_C R9, RZ, R3, RZ ;  /* 0x00000003ff09723e */ /* 0x001fc600048070ff */
[----:B------:R0:W-:Y:S04]  /*e5c0*/  @!P5 STG.E.U8 desc[UR22][R24.64+0xd8], R5 ;  /* 0x0000d8051800d986 */ /* 0x0001e8000c101116 */
[----:B------:R1:W-:Y:S01]  /*e5d0*/  @!P6 STG.E.U8 desc[UR22][R24.64+0xd9], R9 ;  /* 0x0000d9091800e986 */ /* 0x0003e2000c101116 */
[----:B------:R-:W-:-:S03]  /*e5e0*/  FMUL R0, R220, UR24 ;  /* 0x00000018dc007c20 */ /* 0x000fc60008400000 */
[----:B------:R-:W4:Y:S02]  /*e5f0*/  LDL.LU R220, [R1+0x58] ;  /* 0x0000580001dc7983 */ /* 0x000f240000300800 */
[----:B0-----:R-:W-:Y:S01]  /*e600*/  F2FP.SATFINITE.E4M3.F32.PACK_AB_MERGE_C R5, RZ, R0, RZ ;  /* 0x00000000ff05723e */ /* 0x001fe200048070ff */
[----:B------:R-:W-:Y:S02]  /*e610*/  FMUL R2, R221, UR24 ;  /* 0x00000018dd027c20 */ /* 0x000fe40008400000 */
[----:B------:R-:W4:Y:S03]  /*e620*/  LDL.LU R221, [R1+0x5c] ;  /* 0x00005c0001dd7983 */ /* 0x000f260000300800 */
[----:B------:R-:W-:Y:S01]  /*e630*/  F2FP.SATFINITE.E4M3.F32.PACK_AB_MERGE_C R7, RZ, R2, RZ ;  /* 0x00000002ff07723e */ /* 0x000fe200048070ff */
[----:B------:R0:W-:Y:S01]  /*e640*/  @!P4 STG.E.U8 desc[UR22][R26.64+0xd9], R5 ;  /* 0x0000d9051a00c986 */ /* 0x0001e2000c101116 */
[----:B------:R-:W-:-:S03]  /*e650*/  FMUL R3, R223, UR24 ;  /* 0x00000018df037c20 */ /* 0x000fc60008400000 */
[----:B------:R-:W4:Y:S02]  /*e660*/  LDL.LU R223, [R1+0x60] ;  /* 0x0000600001df7983 */ /* 0x000f240000300800 */
[----:B-1----:R-:W-:Y:S01]  /*e670*/  F2FP.SATFINITE.E4M3.F32.PACK_AB_MERGE_C R9, RZ, R3, RZ ;  /* 0x00000003ff09723e */ /* 0x002fe200048070ff */
[----:B---3--:R-:W-:Y:S02]  /*e680*/  FMUL R4, R222, UR24 ;  /* 0x00000018de047c20 */ /* 0x008fe40008400000 */
[----:B------:R-:W3:Y:S01]  /*e690*/  LDL.LU R222, [R1+0x64] ;  /* 0x0000640001de7983 */ /* 0x000ee20000300800 */
[----:B--2---:R-:W-:-:S03]  /*e6a0*/  FMUL R0, R224, UR24 ;  /* 0x00000018e0007c20 */ /* 0x004fc60008400000 */
[----:B------:R-:W2:Y:S01]  /*e6b0*/  LDL.LU R224, [R1+0x68] ;  /* 0x0000680001e07983 */ /* 0x000ea20000300800 */
[----:B----4-:R-:W-:Y:S01]  /*e6c0*/  FMUL R2, R225, UR24 ;  /* 0x00000018e1027c20 */ /* 0x010fe20008400000 */
[----:B0-----:R-:W-:Y:S02]  /*e6d0*/  F2FP.SATFINITE.E4M3.F32.PACK_AB_MERGE_C R5, RZ, R0, RZ ;  /* 0x00000000ff05723e */ /* 0x001fe400048070ff */
[----:B------:R-:W4:Y:S01]  /*e6e0*/  LDL.LU R225, [R1+0x6c] ;  /* 0x00006c0001e17983 */ /* 0x000f220000300800 */
[----:B------:R-:W-:-:S03]  /*e6f0*/  FMUL R3, R226, UR24 ;  /* 0x00000018e2037c20 */ /* 0x000fc60008400000 */
[----:B------:R-:W4:Y:S01]  /*e700*/  LDL.LU R226, [R1+0x70] ;  /* 0x0000700001e27983 */ /* 0x000f220000300800 */
[----:B------:R-:W-:-:S03]  /*e710*/  FMUL R0, R227, UR24 ;  /* 0x00000018e3007c20 */ /* 0x000fc60008400000 */
[----:B------:R-:W4:Y:S01]  /*e720*/  LDL.LU R227, [R1+0x74] ;  /* 0x0000740001e37983 */ /* 0x000f220000300800 */
[C---:B------:R-:W-:Y:S02]  /*e730*/  ISETP.LT.OR P3, PT, R34.reuse, 0xd9, !P0 ;  /* 0x000000d92200780c */ /* 0x040fe40004761670 */
[C---:B------:R-:W-:Y:S02]  /*e740*/  ISETP.LT.OR P5, PT, R34.reuse, 0xe1, !P1 ;  /* 0x000000e12200780c */ /* 0x040fe40004fa1670 */
[C---:B------:R-:W-:Y:S02]  /*e750*/  ISETP.LT.OR P6, PT, R34.reuse, 0xe2, !P1 ;  /* 0x000000e22200780c */ /* 0x040fe40004fc1670 */
[----:B------:R-:W-:-:S07]  /*e760*/  ISETP.LT.OR P4, PT, R34, 0xe2, !P0 ;  /* 0x000000e22200780c */ /* 0x000fce0004781670 */
[----:B------:R-:W-:Y:S01]  /*e770*/  @!P3 STG.E.U8 desc[UR22][R26.64+0xd8], R11 ;  /* 0x0000d80b1a00b986 */ /* 0x000fe2000c101116 */
[----:B------:R-:W-:-:S03]  /*e780*/  ISETP.LT.OR P3, PT, R34, 0xe1, !P0 ;  /* 0x000000e12200780c */ /* 0x000fc60004761670 */
[----:B------:R0:W-:Y:S01]  /*e790*/  @!P5 STG.E.U8 desc[UR22][R24.64+0xe0], R7 ;  /* 0x0000e0071800d986 */ /* 0x0001e2000c101116 */
[----:B------:R-:W-:-:S03]  /*e7a0*/  ISETP.LT.OR P5, PT, R34, 0xe9, !P1 ;  /* 0x000000e92200780c */ /* 0x000fc60004fa1670 */
[----:B------:R1:W-:Y:S01]  /*e7b0*/  @!P6 STG.E.U8 desc[UR22][R24.64+0xe1], R9 ;  /* 0x0000e1091800e986 */ /* 0x0003e2000c101116 */
[----:B------:R-:W-:Y:S02]  /*e7c0*/  ISETP.LT.OR P6, PT, R34, 0xea, !P1 ;  /* 0x000000ea2200780c */ /* 0x000fe40004fc1670 */
[----:B------:R-:W-:Y:S01]  /*e7d0*/  F2FP.SATFINITE.E4M3.F32.PACK_AB_MERGE_C R13, RZ, R4, RZ ;  /* 0x00000004ff0d723e */ /* 0x000fe200048070ff */
[----:B------:R1:W-:Y:S01]  /*e7e0*/  @!P4 STG.E.U8 desc[UR22][R26.64+0xe1], R5 ;  /* 0x0000e1051a00c986 */ /* 0x0003e2000c101116 */
[----:B0-----:R-:W-:-:S03]  /*e7f0*/  F2FP.SATFINITE.E4M3.F32.PACK_AB_MERGE_C R7, RZ, R2, RZ ;  /* 0x00000002ff07723e */ /* 0x001fc600048070ff */
[----:B------:R-:W-:Y:S01]  /*e800*/  @!P3 STG.E.U8 desc[UR22][R26.64+0xe0], R13 ;  /* 0x0000e00d1a00b986 */ /* 0x000fe2000c101116 */
[----:B-1----:R-:W-:-:S03]  /*e810*/  F2FP.SATFINITE.E4M3.F32.PACK_AB_MERGE_C R9, RZ, R3, RZ ;  /* 0x00000003ff09723e */ /* 0x002fc600048070ff */
[----:B------:R0:W-:Y:S01]  /*e820*/  @!P5 STG.E.U8 desc[UR22][R24.64+0xe8], R7 ;  /* 0x0000e8071800d986 */ /* 0x0001e2000c101116 */
[C---:B------:R-:W-:Y:S02]  /*e830*/  ISETP.LT.OR P3, PT, R34.reuse, 0xe9, !P0 ;  /* 0x000000e92200780c */ /* 0x040fe40004761670 */
[C---:B------:R-:W-:Y:S01]  /*e840*/  ISETP.LT.OR P4, PT, R34.reuse, 0xea, !P0 ;  /* 0x000000ea2200780c */ /* 0x040fe20004781670 */
[----:B------:R1:W-:Y:S01]  /*e850*/  @!P6 STG.E.U8 desc[UR22][R24.64+0xe9], R9 ;  /* 0x0000e9091800e986 */ /* 0x0003e2000c101116 */
[----:B------:R-:W-:Y:S01]  /*e860*/  ISETP.LT.OR P5, PT, R34, 0xf1, !P1 ;  /* 0x000000f12200780c */ /* 0x000fe20004fa1670 */
[----:B------:R-:W-:Y:S01]  /*e870*/  FMUL R2, R218, UR24 ;  /* 0x00000018da027c20 */ /* 0x000fe20008400000 */
[----:B------:R-:W-:Y:S02]  /*e880*/  ISETP.LT.OR P6, PT, R34, 0xf2, !P1 ;  /* 0x000000f22200780c */ /* 0x000fe40004fc1670 */
[----:B------:R-:W-:Y:S02]  /*e890*/  F2FP.SATFINITE.E4M3.F32.PACK_AB_MERGE_C R11, RZ, R0, RZ ;  /* 0x00000000ff0b723e */ /* 0x000fe400048070ff */
[----:B------:R-:W-:-:S03]  /*e8a0*/  F2FP.SATFINITE.E4M3.F32.PACK_AB_MERGE_C R5, RZ, R2, RZ ;  /* 0x00000002ff05723e */ /* 0x000fc600048070ff */
[----:B------:R-:W-:Y:S01]  /*e8b0*/  @!P3 STG.E.U8 desc[UR22][R26.64+0xe8], R11 ;  /* 0x0000e80b1a00b986 */ /* 0x000fe2000c101116 */
[----:B------:R-:W-:-:S03]  /*e8c0*/  ISETP.LT.OR P3, PT, R34, 0xf1, !P0 ;  /* 0x000000f12200780c */ /* 0x000fc60004761670 */
[----:B------:R-:W-:Y:S01]  /*e8d0*/  @!P4 STG.E.U8 desc[UR22][R26.64+0xe9], R5 ;  /* 0x0000e9051a00c986 */ /* 0x000fe2000c101116 */
[C---:B------:R-:W-:Y:S02]  /*e8e0*/  ISETP.LT.OR P4, PT, R34.reuse, 0xf9, !P1 ;  /* 0x000000f92200780c */ /* 0x040fe40004f81670 */
[----:B------:R-:W-:Y:S01]  /*e8f0*/  ISETP.LT.OR P1, PT, R34, 0xfa, !P1 ;  /* 0x000000fa2200780c */ /* 0x000fe20004f21670 */
[----:B------:R-:W-:-:S05]  /*e900*/  FMUL R0, R220, UR24 ;  /* 0x00000018dc007c20 */ /* 0x000fca0008400000 */
[----:B0-----:R-:W-:-:S05]  /*e910*/  F2FP.SATFINITE.E4M3.F32.PACK_AB_MERGE_C R7, RZ, R0, RZ ;  /* 0x00000000ff07723e */ /* 0x001fca00048070ff */
[----:B------:R0:W-:Y:S01]  /*e920*/  @!P5 STG.E.U8 desc[UR22][R24.64+0xf0], R7 ;  /* 0x0000f0071800d986 */ /* 0x0001e2000c101116 */
[----:B------:R-:W-:-:S05]  /*e930*/  FMUL R3, R221, UR24 ;  /* 0x00000018dd037c20 */ /* 0x000fca0008400000 */
[----:B-1----:R-:W-:Y:S02]  /*e940*/  F2FP.SATFINITE.E4M3.F32.PACK_AB_MERGE_C R9, RZ, R3, RZ ;  /* 0x00000003ff09723e */ /* 0x002fe400048070ff */
[----:B------:R-:W-:-:S03]  /*e950*/  ISETP.LT.OR P5, PT, R34, 0xf2, !P0 ;  /* 0x000000f22200780c */ /* 0x000fc600047a1670 */
[----:B------:R1:W-:Y:S01]  /*e960*/  @!P6 STG.E.U8 desc[UR22][R24.64+0xf1], R9 ;  /* 0x0000f1091800e986 */ /* 0x0003e2000c101116 */
[C---:B------:R-:W-:Y:S02]  /*e970*/  ISETP.LT.OR P6, PT, R34.reuse, 0xf9, !P0 ;  /* 0x000000f92200780c */ /* 0x040fe400047c1670 */
[----:B------:R-:W-:Y:S01]  /*e980*/  ISETP.LT.OR P0, PT, R34, 0xfa, !P0 ;  /* 0x000000fa2200780c */ /* 0x000fe20004701670 */
[----:B------:R-:W-:-:S05]  /*e990*/  FMUL R0, R223, UR24 ;  /* 0x00000018df007c20 */ /* 0x000fca0008400000 */
[----:B------:R-:W-:-:S05]  /*e9a0*/  F2FP.SATFINITE.E4M3.F32.PACK_AB_MERGE_C R13, RZ, R0, RZ ;  /* 0x00000000ff0d723e */ /* 0x000fca00048070ff */
[----:B------:R0:W-:Y:S01]  /*e9b0*/  @!P3 STG.E.U8 desc[UR22][R26.64+0xf0], R13 ;  /* 0x0000f00d1a00b986 */ /* 0x0001e2000c101116 */
[----:B---3--:R-:W-:Y:S01]  /*e9c0*/  FMUL R0, R222, UR24 ;  /* 0x00000018de007c20 */ /* 0x008fe20008400000 */
[----:B--2---:R-:W-:Y:S01]  /*e9d0*/  FMUL R2, R224, UR24 ;  /* 0x00000018e0027c20 */ /* 0x004fe20008400000 */
[----:B----4-:R-:W-:-:S03]  /*e9e0*/  FMUL R3, R225, UR24 ;  /* 0x00000018e1037c20 */ /* 0x010fc60008400000 */
[----:B0-----:R-:W-:Y:S01]  /*e9f0*/  F2FP.SATFINITE.E4M3.F32.PACK_AB_MERGE_C R7, RZ, R0, RZ ;  /* 0x00000000ff07723e */ /* 0x001fe200048070ff */
[----:B------:R-:W-:Y:S01]  /*ea00*/  FMUL R4, R226, UR24 ;  /* 0x00000018e2047c20 */ /* 0x000fe20008400000 */
[----:B------:R-:W-:Y:S01]  /*ea10*/  FMUL R5, R227, UR24 ;  /* 0x00000018e3057c20 */ /* 0x000fe20008400000 */
[----:B-1----:R-:W-:Y:S02]  /*ea20*/  F2FP.SATFINITE.E4M3.F32.PACK_AB_MERGE_C R9, RZ, R2, RZ ;  /* 0x00000002ff09723e */ /* 0x002fe400048070ff */
[----:B------:R-:W-:Y:S02]  /*ea30*/  F2FP.SATFINITE.E4M3.F32.PACK_AB_MERGE_C R3, RZ, R3, RZ ;  /* 0x00000003ff03723e */ /* 0x000fe400048070ff */
[----:B------:R-:W-:Y:S02]  /*ea40*/  F2FP.SATFINITE.E4M3.F32.PACK_AB_MERGE_C R11, RZ, R4, RZ ;  /* 0x00000004ff0b723e */ /* 0x000fe400048070ff */
[----:B------:R-:W-:Y:S01]  /*ea50*/  F2FP.SATFINITE.E4M3.F32.PACK_AB_MERGE_C R5, RZ, R5, RZ ;  /* 0x00000005ff05723e */ /* 0x000fe200048070ff */
[----:B------:R0:W-:Y:S04]  /*ea60*/  @!P5 STG.E.U8 desc[UR22][R26.64+0xf1], R7 ;  /* 0x0000f1071a00d986 */ /* 0x0001e8000c101116 */
[----:B------:R0:W-:Y:S04]  /*ea70*/  @!P4 STG.E.U8 desc[UR22][R24.64+0xf8], R9 ;  /* 0x0000f8091800c986 */ /* 0x0001e8000c101116 */
[----:B------:R0:W-:Y:S04]  /*ea80*/  @!P1 STG.E.U8 desc[UR22][R24.64+0xf9], R3 ;  /* 0x0000f90318009986 */ /* 0x0001e8000c101116 */
[----:B------:R0:W-:Y:S04]  /*ea90*/  @!P6 STG.E.U8 desc[UR22][R26.64+0xf8], R11 ;  /* 0x0000f80b1a00e986 */ /* 0x0001e8000c101116 */
[----:B------:R0:W-:Y:S02]  /*eaa0*/  @!P0 STG.E.U8 desc[UR22][R26.64+0xf9], R5 ;  /* 0x0000f9051a008986 */ /* 0x0001e4000c101116 */
.L_x_298:
[----:B------:R-:W-:Y:S05]  /*eab0*/  BSYNC B0 ;  /* 0x0000000000007941 */ /* 0x000fea0003800000 */
.L_x_40:
[----:B------:R-:W2:Y:S01]  /*eac0*/  LDL.LU R22, [R1+0x84] ;  /* 0x0000840001167983 */ /* 0x000ea20000300800 */
[----:B0-----:R-:W-:Y:S01]  /*ead0*/  IMAD.U32 R3, RZ, RZ, UR18 ;  /* 0x00000012ff037e24 */ /* 0x001fe2000f8e00ff */
[----:B------:R-:W-:Y:S02]  /*eae0*/  ULDC.64 UR6, c[0x0][0x650] ;  /* 0x0001940000067ab9 */ /* 0x000fe40000000a00 */
[----:B------:R-:W3:Y:S01]  /*eaf0*/  LDL.LU R19, [R1+0x88] ;  /* 0x0000880001137983 */ /* 0x000ee20000300800 */
[----:B-----5:R-:W-:Y:S01]  /*eb00*/  IMAD.U32 R0, RZ, RZ, UR20 ;  /* 0x00000014ff007e24 */ /* 0x020fe2000f8e00ff */
[----:B------:R0:W-:Y:S01]  /*eb10*/  SYNCS.ARRIVE.TRANS64.A1T0 RZ, [R3+UR29], RZ ;  /* 0x000000ff03ff79a7 */ /* 0x0001e2000810001d */
[----:B------:R-:W-:Y:S02]  /*eb20*/  IMAD.U32 R2, RZ, RZ, UR20 ;  /* 0x00000014ff027e24 */ /* 0x000fe4000f8e00ff */
[----:B------:R-:W-:Y:S02]  /*eb30*/  IMAD.MOV.U32 R4, RZ, RZ, -0x1 ;  /* 0xffffffffff047424 */ /* 0x000fe400078e00ff */
[----:B0-----:R-:W-:Y:S01]  /*eb40*/  IMAD.U32 R3, RZ, RZ, UR15 ;  /* 0x0000000fff037e24 */ /* 0x001fe2000f8e00ff */
[----:B---3--:R-:W-:-:S02]  /*eb50*/  LEA R19, P0, R0, R19, 0x1 ;  /* 0x0000001300137211 */ /* 0x008fc400078008ff */
[----:B------:R-:W-:Y:S02]  /*eb60*/  PRMT R0, RZ, 0x7610, R0 ;  /* 0x00007610ff007816 */ /* 0x000fe40000000000 */
[----:B--2---:R-:W-:Y:S01]  /*eb70*/  LEA.HI.X R22, R2, R22, R3, 0x1, P0 ;  /* 0x0000001602167211 */ /* 0x004fe200000f0c03 */
[----:B------:R-:W-:Y:S01]  /*eb80*/  IMAD.MOV.U32 R2, RZ, RZ, -0x1 ;  /* 0xffffffffff027424 */ /* 0x000fe200078e00ff */
[----:B------:R0:W-:Y:S01]  /*eb90*/  STL [R1+0x88], R19 ;  /* 0x0000881301007387 */ /* 0x0001e20000100800 */
[----:B------:R-:W-:Y:S01]  /*eba0*/  IMAD.MOV.U32 R3, RZ, RZ, -0x1 ;  /* 0xffffffffff037424 */ /* 0x000fe200078e00ff */
[----:B------:R-:W-:Y:S02]  /*ebb0*/  ISETP.GE.U32.AND P0, PT, R19, UR6, PT ;  /* 0x0000000613007c0c */ /* 0x000fe4000bf06070 */
[----:B------:R0:W-:Y:S02]  /*ebc0*/  STL [R1+0x84], R22 ;  /* 0x0000841601007387 */ /* 0x0001e40000100800 */
[----:B------:R-:W-:-:S02]  /*ebd0*/  ISETP.GE.U32.AND.EX P0, PT, R22, UR7, PT, P0 ;  /* 0x0000000716007c0c */ /* 0x000fc4000bf06100 */
[----:B------:R0:W-:Y:S04]  /*ebe0*/  STL [R1+0x8c], R4 ;  /* 0x00008c0401007387 */ /* 0x0001e80000100800 */
[----:B------:R0:W-:Y:S04]  /*ebf0*/  STL [R1+0x7c], R2 ;  /* 0x00007c0201007387 */ /* 0x0001e80000100800 */
[----:B------:R0:W-:Y:S03]  /*ec00*/  STL [R1+0x90], R3 ;  /* 0x0000900301007387 */ /* 0x0001e60000100800 */
[----:B------:R-:W-:Y:S05]  /*ec10*/  @P0 BRA `(.L_x_299) ;  /* 0x0000000400740947 */ /* 0x000fea0003800000 */
[----:B------:R-:W2:Y:S01]  /*ec20*/  S2R R14, SR_CTAID.X ;  /* 0x00000000000e7919 */ /* 0x000ea20000002500 */
[----:B------:R-:W3:Y:S01]  /*ec30*/  LDC.64 R8, c[0x0][0x628] ;  /* 0x00018a00ff087b82 */ /* 0x000ee20000000a00 */
[----:B------:R-:W-:Y:S01]  /*ec40*/  ULDC UR6, c[0x0][0x150] ;  /* 0x0000540000067ab9 */ /* 0x000fe20000000800 */
[----:B------:R-:W-:Y:S01]  /*ec50*/  IMAD.MOV.U32 R6, RZ, RZ, R19 ;  /* 0x000000ffff067224 */ /* 0x000fe200078e0013 */
[----:B------:R-:W0:Y:S01]  /*ec60*/  S2R R16, SR_CTAID.Y ;  /* 0x0000000000107919 */ /* 0x000e220000002600 */
[----:B------:R-:W-:-:S04]  /*ec70*/  IMAD.MOV.U32 R7, RZ, RZ, R22 ;  /* 0x000000ffff077224 */ /* 0x000fc800078e0016 */
[----:B------:R-:W0:Y:S08]  /*ec80*/  LDC R17, c[0x0][0x144] ;  /* 0x00005100ff117b82 */ /* 0x000e300000000800 */
[----:B------:R-:W0:Y:S08]  /*ec90*/  LDC R10, c[0x0][0x630] ;  /* 0x00018c00ff0a7b82 */ /* 0x000e300000000800 */
[----:B------:R-:W0:Y:S01]  /*eca0*/  LDC.64 R12, c[0x0][0x620] ;  /* 0x00018800ff0c7b82 */ /* 0x000e220000000a00 */
[----:B---3--:R-:W-:-:S04]  /*ecb0*/  ISETP.NE.U32.AND P0, PT, R8, RZ, PT ;  /* 0x000000ff0800720c */ /* 0x008fc80003f05070 */
[----:B------:R-:W-:Y:S02]  /*ecc0*/  ISETP.NE.AND.EX P0, PT, R9, RZ, PT, P0 ;  /* 0x000000ff0900720c */ /* 0x000fe40003f05300 */
[----:B--2---:R-:W-:-:S05]  /*ecd0*/  I2FP.F32.U32 R0, R14 ;  /* 0x0000000e00007245 */ /* 0x004fca0000201000 */
[----:B------:R-:W-:-:S04]  /*ece0*/  FMUL R0, R0, UR6 ;  /* 0x0000000600007c20 */ /* 0x000fc80008400000 */
[----:B------:R2:W3:Y:S02]  /*ecf0*/  F2I.U32.TRUNC.NTZ R15, R0 ;  /* 0x00000000000f7305 */ /* 0x0004e4000020f000 */
[----:B------:R-:W-:Y:S05]  /*ed00*/  @!P0 BRA `(.L_x_300) ;  /* 0x0000000000288947 */ /* 0x000fea0003800000 */
[----:B--2---:R-:W2:Y:S02]  /*ed10*/  LDC R0, c[0x0][0x634] ;  /* 0x00018d00ff007b82 */ /* 0x004ea40000000800 */
[----:B--2---:R-:W-:-:S05]  /*ed20*/  IADD3 R7, P0, R19, R0, RZ ;  /* 0x0000000013077210 */ /* 0x004fca0007f1e0ff */
[----:B------:R-:W-:-:S04]  /*ed30*/  IMAD.X R11, RZ, RZ, R22, P0 ;  /* 0x000000ffff0b7224 */ /* 0x000fc800000e0616 */
[----:B0-----:R-:W-:-:S04]  /*ed40*/  IMAD.WIDE.U32 R2, R11, R8, RZ ;  /* 0x000000080b027225 */ /* 0x001fc800078e00ff */
[----:B------:R-:W-:-:S04]  /*ed50*/  IMAD.WIDE.U32 R4, P0, R7, R9, R2 ;  /* 0x0000000907047225 */ /* 0x000fc80007800002 */
[----:B------:R-:W-:-:S04]  /*ed60*/  IMAD.WIDE.U32 R2, R7, R8, RZ ;  /* 0x0000000807027225 */ /* 0x000fc800078e00ff */
[----:B------:R-:W-:Y:S01]  /*ed70*/  IMAD.X R7, RZ, RZ, RZ, P0 ;  /* 0x000000ffff077224 */ /* 0x000fe200000e06ff */
[----:B------:R-:W-:Y:S01]  /*ed80*/  IADD3 RZ, P0, R3, R4, RZ ;  /* 0x0000000403ff7210 */ /* 0x000fe20007f1e0ff */
[----:B------:R-:W-:-:S04]  /*ed90*/  IMAD.MOV.U32 R6, RZ, RZ, R5 ;  /* 0x000000ffff067224 */ /* 0x000fc800078e0005 */
[----:B------:R-:W-:-:S08]  /*eda0*/  IMAD.WIDE.U32.X R6, R11, R9, R6, P0 ;  /* 0x000000090b067225 */ /* 0x000fd000000e0406 */
.L_x_300:
[-CC-:B0-----:R-:W-:Y:S01]  /*edb0*/  SHF.R.U64 R11, R6, R10.reuse, R7.reuse ;  /* 0x0000000a060b7219 */ /* 0x181fe20000001207 */
[----:B------:R-:W0:Y:S01]  /*edc0*/  LDC.64 R20, c[0x0][0x640] ;  /* 0x00019000ff147b82 */ /* 0x000e220000000a00 */
[----:B--2---:R-:W-:Y:S01]  /*edd0*/  SHF.R.U32.HI R0, RZ, R10, R7 ;  /* 0x0000000aff007219 */ /* 0x004fe20000011607 */
[----:B------:R-:W-:Y:S01]  /*ede0*/  IMAD.MOV.U32 R2, RZ, RZ, R19 ;  /* 0x000000ffff027224 */ /* 0x000fe200078e0013 */
[----:B------:R-:W-:Y:S01]  /*edf0*/  IADD3 R5, P0, RZ, -R11, RZ ;  /* 0x8000000bff057210 */ /* 0x000fe20007f1e0ff */
[----:B---3--:R-:W-:Y:S01]  /*ee00*/  IMAD.MOV R15, RZ, RZ, -R15 ;  /* 0x000000ffff0f7224 */ /* 0x008fe200078e0a0f */
[----:B------:R-:W-:Y:S01]  /*ee10*/  ULDC UR6, c[0x0][0x154] ;  /* 0x0000550000067ab9 */ /* 0x000fe20000000800 */
[----:B------:R-:W-:Y:S02]  /*ee20*/  IMAD.MOV.U32 R7, RZ, RZ, 0x1 ;  /* 0x00000001ff077424 */ /* 0x000fe400078e00ff */
[----:B------:R-:W2:Y:S01]  /*ee30*/  LDC R4, c[0x0][0x618] ;  /* 0x00018600ff047b82 */ /* 0x000ea20000000800 */
[----:B------:R-:W-:-:S02]  /*ee40*/  IMAD.X R3, RZ, RZ, ~R0, P0 ;  /* 0x000000ffff037224 */ /* 0x000fc400000e0e00 */
[----:B------:R-:W-:Y:S02]  /*ee50*/  IMAD R17, R17, R15, R14 ;  /* 0x0000000f11117224 */ /* 0x000fe400078e020e */
[-C--:B------:R-:W-:Y:S02]  /*ee60*/  IMAD R0, R3, R12.reuse, RZ ;  /* 0x0000000c03007224 */ /* 0x080fe400078e02ff */
[----:B------:R-:W-:Y:S01]  /*ee70*/  IMAD.MOV.U32 R3, RZ, RZ, R22 ;  /* 0x000000ffff037224 */ /* 0x000fe200078e0016 */
[----:B------:R-:W3:Y:S01]  /*ee80*/  LDC R6, c[0x0][0x608] ;  /* 0x00018200ff067b82 */ /* 0x000ee20000000800 */
[----:B------:R-:W-:-:S04]  /*ee90*/  IMAD.WIDE.U32 R2, R5, R12, R2 ;  /* 0x0000000c05027225 */ /* 0x000fc800078e0002 */
[----:B------:R-:W-:-:S03]  /*eea0*/  IMAD R5, R5, R13, R0 ;  /* 0x0000000d05057224 */ /* 0x000fc600078e0200 */
[----:B------:R-:W5:Y:S01]  /*eeb0*/  LDC R18, c[0x0][0x658] ;  /* 0x00019600ff127b82 */ /* 0x000f620000000800 */
[----:B------:R-:W-:Y:S01]  /*eec0*/  I2FP.F32.U32 R0, R16 ;  /* 0x0000001000007245 */ /* 0x000fe20000201000 */
[----:B------:R-:W-:Y:S01]  /*eed0*/  IMAD.IADD R3, R3, 0x1, R5 ;  /* 0x0000000103037824 */ /* 0x000fe200078e0205 */
[----:B0-----:R-:W-:Y:S01]  /*eee0*/  ISETP.NE.U32.AND P0, PT, R20, RZ, PT ;  /* 0x000000ff1400720c */ /* 0x001fe20003f05070 */
[----:B------:R-:W-:Y:S02]  /*eef0*/  IMAD.MOV.U32 R5, RZ, RZ, -0x1 ;  /* 0xffffffffff057424 */ /* 0x000fe400078e00ff */
[----:B------:R-:W-:Y:S02]  /*ef00*/  FMUL R0, R0, UR6 ;  /* 0x0000000600007c20 */ /* 0x000fe40008400000 */
[----:B------:R-:W0:Y:S01]  /*ef10*/  LDC R15, c[0x0][0x148] ;  /* 0x00005200ff0f7b82 */ /* 0x000e220000000800 */
[----:B--2---:R-:W-:Y:S01]  /*ef20*/  SHF.R.U64 R10, R2, R4, R3 ;  /* 0x00000004020a7219 */ /* 0x004fe20000001203 */
[----:B------:R2:W0:Y:S01]  /*ef30*/  F2I.U32.TRUNC.NTZ R13, R0 ;  /* 0x00000000000d7305 */ /* 0x000422000020f000 */
[----:B------:R-:W-:-:S02]  /*ef40*/  ISETP.NE.AND.EX P0, PT, R21, RZ, PT, P0 ;  /* 0x000000ff1500720c */ /* 0x000fc40003f05300 */
[----:B------:R-:W-:-:S03]  /*ef50*/  SHF.R.U32.HI R3, RZ, R4, R3 ;  /* 0x00000004ff037219 */ /* 0x000fc60000011603 */
[----:B------:R-:W0:Y:S01]  /*ef60*/  LDC R14, c[0x0][0x600] ;  /* 0x00018000ff0e7b82 */ /* 0x000e220000000800 */
[-CC-:B---3--:R-:W-:Y:S02]  /*ef70*/  SHF.R.U64 R8, R10, R6.reuse, R3.reuse ;  /* 0x000000060a087219 */ /* 0x188fe40000001203 */
[----:B------:R-:W-:-:S05]  /*ef80*/  SHF.R.U32.HI R3, RZ, R6, R3 ;  /* 0x00000006ff037219 */ /* 0x000fca0000011603 */
[----:B------:R-:W3:Y:S01]  /*ef90*/  LDC R22, c[0x0][0x648] ;  /* 0x00019200ff167b82 */ /* 0x000ee20000000800 */
[-CC-:B-----5:R-:W-:Y:S02]  /*efa0*/  SHF.R.U64 R12, R8, R18.reuse, R3.reuse ;  /* 0x00000012080c7219 */ /* 0x1a0fe40000001203 */
[-C--:B------:R-:W-:Y:S02]  /*efb0*/  SHF.L.U32 R5, R5, R18.reuse, RZ ;  /* 0x0000001205057219 */ /* 0x080fe400000006ff */
[-C--:B------:R-:W-:Y:S01]  /*efc0*/  SHF.R.U32.HI R3, RZ, R18.reuse, R3 ;  /* 0x00000012ff037219 */ /* 0x080fe20000011603 */
[----:B------:R-:W-:Y:S01]  /*efd0*/  IMAD.MOV.U32 R2, RZ, RZ, R12 ;  /* 0x000000ffff027224 */ /* 0x000fe200078e000c */
[----:B------:R-:W-:Y:S01]  /*efe0*/  SHF.L.U32 R18, R7, R18, RZ ;  /* 0x0000001207127219 */ /* 0x000fe200000006ff */
[----:B------:R-:W0:Y:S01]  /*eff0*/  LDC R23, c[0x0][0x638] ;  /* 0x00018e00ff177b82 */ /* 0x000e220000000800 */
[----:B------:R-:W-:-:S07]  /*f000*/  LOP3.LUT R19, RZ, R5, RZ, 0x33, !PT ;  /* 0x00000005ff137212 */ /* 0x000fce00078e33ff */
[----:B------:R-:W0:Y:S01]  /*f010*/  LDC R24, c[0x0][0x610] ;  /* 0x00018400ff187b82 */ /* 0x000e220000000800 */
[----:B--2---:R-:W-:Y:S05]  /*f020*/  @!P0 BRA `(.L_x_301) ;  /* 0x0000000000288947 */ /* 0x004fea0003800000 */
[----:B------:R-:W2:Y:S02]  /*f030*/  LDC R7, c[0x0][0x64c] ;  /* 0x00019300ff077b82 */ /* 0x000ea40000000800 */
[----:B--2---:R-:W-:-:S05]  /*f040*/  IADD3 R7, P0, R12, R7, RZ ;  /* 0x000000070c077210 */ /* 0x004fca0007f1e0ff */
        /* <DEDUP_REMOVED lines=8> */
.L_x_301:
[----:B---3--:R-:W-:Y:S01]  /*f0d0*/  SHF.R.U64 R0, R2, R22, R3 ;  /* 0x0000001602007219 */ /* 0x008fe20000001203 */
[----:B0-----:R-:W-:Y:S01]  /*f0e0*/  VIADD R7, R14, 0xffffffff ;  /* 0xffffffff0e077836 */ /* 0x001fe20000000000 */
[----:B------:R-:W-:Y:S01]  /*f0f0*/  LOP3.LUT R5, R8, R19, RZ, 0xc0, !PT ;  /* 0x0000001308057212 */ /* 0x000fe200078ec0ff */
[----:B------:R-:W-:Y:S02]  /*f100*/  IMAD.MOV R13, RZ, RZ, -R13 ;  /* 0x000000ffff0d7224 */ /* 0x000fe400078e0a0d */
[----:B------:R-:W-:Y:S02]  /*f110*/  IMAD.MOV R3, RZ, RZ, -R0 ;  /* 0x000000ffff037224 */ /* 0x000fe400078e0a00 */
[----:B------:R-:W-:Y:S01]  /*f120*/  IMAD R2, R18, R0, R5 ;  /* 0x0000000012027224 */ /* 0x000fe200078e0205 */
[----:B------:R-:W-:Y:S01]  /*f130*/  LOP3.LUT R5, R10, R7, RZ, 0xc0, !PT ;  /* 0x000000070a057212 */ /* 0x000fe200078ec0ff */
[----:B------:R-:W-:Y:S02]  /*f140*/  @P2 IMAD R17, R15, R13, R16 ;  /* 0x0000000d0f112224 */ /* 0x000fe400078e0210 */
[----:B------:R-:W-:-:S02]  /*f150*/  IMAD R0, R3, R23, R12 ;  /* 0x0000001703007224 */ /* 0x000fc400078e020c */
[----:B------:R-:W-:Y:S02]  /*f160*/  IMAD.MOV.U32 R4, RZ, RZ, 0x1 ;  /* 0x00000001ff047424 */ /* 0x000fe400078e00ff */
[----:B------:R-:W-:Y:S02]  /*f170*/  IMAD R2, R2, R24, R17 ;  /* 0x0000001802027224 */ /* 0x000fe400078e0211 */
[----:B------:R-:W-:Y:S01]  /*f180*/  IMAD R3, R0, R14, R5 ;  /* 0x0000000e00037224 */ /* 0x000fe200078e0205 */
[----:B------:R-:W-:-:S04]  /*f190*/  PRMT R0, R4, 0x7610, R0 ;  /* 0x0000761004007816 */ /* 0x000fc80000000000 */
[----:B------:R-:W-:Y:S02]  /*f1a0*/  SEL R4, R3, R2, !P2 ;  /* 0x0000000203047207 */ /* 0x000fe40005000000 */
[----:B------:R-:W-:-:S03]  /*f1b0*/  SEL R2, R2, R3, !P2 ;  /* 0x0000000302027207 */ /* 0x000fc60005000000 */
[----:B------:R2:W-:Y:S04]  /*f1c0*/  STL [R1+0x90], R4 ;  /* 0x0000900401007387 */ /* 0x0005e80000100800 */
[----:B------:R2:W-:Y:S04]  /*f1d0*/  STL [R1+0x7c], R11 ;  /* 0x00007c0b01007387 */ /* 0x0005e80000100800 */
[----:B------:R2:W-:Y:S02]  /*f1e0*/  STL [R1+0x8c], R2 ;  /* 0x00008c0201007387 */ /* 0x0005e40000100800 */
.L_x_299:
[----:B------:R-:W-:Y:S01]  /*f1f0*/  LOP3.LUT P0, RZ, R0, 0xff, RZ, 0xc0, !PT ;  /* 0x000000ff00ff7812 */ /* 0x000fe2000780c0ff */
[----:B------:R-:W-:-:S12]  /*f200*/  ULOP3.LUT UR30, UR30, 0x1, URZ, 0x3c, !UPT ;  /* 0x000000011e1e7892 */ /* 0x000fd8000f8e3c3f */
[----:B------:R-:W-:Y:S05]  /*f210*/  @P0 BRA `(.L_x_302) ;  /* 0xffffff2400a80947 */ /* 0x000fea000383ffff */
[----:B------:R-:W-:Y:S05]  /*f220*/  EXIT ;  /* 0x000000000000794d */ /* 0x000fea0003800000 */
.L_x_18:
[----:B------:R-:W-:-:S08]  /*f230*/  ISETP.NE.AND P0, PT, RZ, UR6, PT ;  /* 0x00000006ff007c0c */ /* 0x000fd0000bf05270 */
[----:B0123--:R-:W0:-:S00]  /*f240*/  USETMAXREG.DEALLOC.CTAPOOL 0x28 ;  /* 0x00000028000079c8 */ /* 0x00fe0000080e0500 */
[----:B------:R-:W-:Y:S05]  /*f250*/  @P0 EXIT ;  /* 0x000000000000094d */ /* 0x000fea0003800000 */
[----:B0-----:R-:W-:Y:S01]  /*f260*/  LOP3.LUT P0, RZ, R0, 0xff, RZ, 0xc0, !PT ;  /* 0x000000ff00ff7812 */ /* 0x001fe2000780c0ff */
[----:B------:R-:W-:Y:S02]  /*f270*/  IMAD.MOV.U32 R0, RZ, RZ, 0x1 ;  /* 0x00000001ff007424 */ /* 0x000fe400078e00ff */
[----:B------:R-:W-:-:S10]  /*f280*/  IMAD.MOV.U32 R10, RZ, RZ, RZ ;  /* 0x000000ffff0a7224 */ /* 0x000fd400078e00ff */
[----:B------:R-:W-:Y:S05]  /*f290*/  @!P0 BRA `(.L_x_303) ;  /* 0x0000000c00608947 */ /* 0x000fea0003800000 */
[----:B------:R-:W0:Y:S01]  /*f2a0*/  S2R R8, SR_CgaCtaId ;  /* 0x0000000000087919 */ /* 0x000e220000008800 */
[----:B------:R-:W-:Y:S01]  /*f2b0*/  LOP3.LUT P0, RZ, R2, 0x1f, RZ, 0xc0, !PT ;  /* 0x0000001f02ff7812 */ /* 0x000fe2000780c0ff */
[----:B------:R-:W-:Y:S01]  /*f2c0*/  ULDC UR5, c[0x0][0x658] ;  /* 0x0001960000057ab9 */ /* 0x000fe20000000800 */
[----:B------:R-:W-:Y:S01]  /*f2d0*/  UMOV UR6, 0xffffffff ;  /* 0xffffffff00067882 */ /* 0x000fe20000000000 */
[----:B------:R-:W-:Y:S01]  /*f2e0*/  BSSY B0, `(.L_x_303) ;  /* 0x00000d3000007945 */ /* 0x000fe20003800000 */
[----:B------:R-:W-:Y:S01]  /*f2f0*/  USHF.L.U32 UR6, UR6, UR5, URZ ;  /* 0x0000000506067299 */ /* 0x000fe2000800063f */
[C---:B------:R-:W-:Y:S01]  /*f300*/  ISETP.NE.AND P3, PT, R3.reuse, RZ, PT ;  /* 0x000000ff0300720c */ /* 0x040fe20003f65270 */
[----:B------:R-:W-:Y:S01]  /*f310*/  IMAD.MOV.U32 R11, RZ, RZ, 0x1 ;  /* 0x00000001ff0b7424 */ /* 0x000fe200078e00ff */
[----:B------:R-:W-:Y:S01]  /*f320*/  ISETP.NE.OR P0, PT, R3, RZ, !P0 ;  /* 0x000000ff0300720c */ /* 0x000fe20004705670 */
[----:B------:R-:W-:Y:S01]  /*f330*/  IMAD.MOV.U32 R0, RZ, RZ, 0x1 ;  /* 0x00000001ff007424 */ /* 0x000fe200078e00ff */
[----:B------:R-:W-:Y:S01]  /*f340*/  ULDC UR4, c[0x0][0x600] ;  /* 0x0001800000047ab9 */ /* 0x000fe20000000800 */
[----:B------:R-:W-:Y:S01]  /*f350*/  IMAD.MOV.U32 R10, RZ, RZ, RZ ;  /* 0x000000ffff0a7224 */ /* 0x000fe200078e00ff */
[----:B------:R-:W-:Y:S01]  /*f360*/  UMOV UR7, 0x1 ;  /* 0x0000000100077882 */ /* 0x000fe20000000000 */
[----:B------:R-:W-:-:S02]  /*f370*/  UIADD3 UR26, UR14, 0x1, URZ ;  /* 0x000000010e1a7890 */ /* 0x000fc4000fffe03f */
[----:B------:R-:W-:Y:S02]  /*f380*/  ULOP3.LUT UR27, UR13, 0x2, URZ, 0xfc, !UPT ;  /* 0x000000020d1b7892 */ /* 0x000fe4000f8efc3f */
[----:B------:R-:W-:Y:S02]  /*f390*/  UIADD3 UR4, UR4, -0x1, URZ ;  /* 0xffffffff04047890 */ /* 0x000fe4000fffe03f */
[----:B------:R-:W-:Y:S02]  /*f3a0*/  USHF.L.U32 UR22, UR7, UR5, URZ ;  /* 0x0000000507167299 */ /* 0x000fe4000800063f */
[----:B------:R-:W-:Y:S01]  /*f3b0*/  ULOP3.LUT UR19, URZ, UR6, URZ, 0x33, !UPT ;  /* 0x000000063f137292 */ /* 0x000fe2000f8e333f */
[----:B------:R-:W-:Y:S01]  /*f3c0*/  ULDC.64 UR24, c[0x0][0x198] ;  /* 0x0000660000187ab9 */ /* 0x000fe20000000a00 */
[C---:B0-----:R-:W-:Y:S02]  /*f3d0*/  IMAD.SHL.U32 R9, R8.reuse, 0x80, RZ ;  /* 0x0000008008097824 */ /* 0x041fe400078e00ff */
[----:B------:R-:W-:-:S03]  /*f3e0*/  IMAD.SHL.U32 R8, R8, 0x2000, RZ ;  /* 0x0000200008087824 */ /* 0x000fc600078e00ff */
[----:B------:R-:W-:Y:S02]  /*f3f0*/  LOP3.LUT R9, R9, 0x80, RZ, 0xc0, !PT ;  /* 0x0000008009097812 */ /* 0x000fe400078ec0ff */
[----:B------:R-:W-:-:S07]  /*f400*/  LOP3.LUT R8, R8, 0x2000, RZ, 0xc0, !PT ;  /* 0x0000200008087812 */ /* 0x000fce00078ec0ff */
.L_x_315:
[----:B------:R-:W-:-:S03]  /*f410*/  UMOV UR5, 0xffffffff ;  /* 0xffffffff00057882 */ /* 0x000fc60000000000 */
[----:B01----:R-:W-:Y:S05]  /*f420*/  BRA.DIV UR5, `(.L_x_304) ;  /* 0x0000001605247947 */ /* 0x003fea000b800000 */
[----:B------:R-:W-:-:S13]  /*f430*/  ELECT P1, URZ, PT ;  /* 0x00000000003f782f */ /* 0x000fda0003820000 */
.L_x_335:
[----:B------:R-:W0:Y:S01]  /*f440*/  LDC R2, c[0x0][0x28c] ;  /* 0x0000a300ff027b82 */ /* 0x000e220000000800 */
[----:B------:R-:W-:Y:S01]  /*f450*/  BSSY B1, `(.L_x_305) ;  /* 0x000003d000017945 */ /* 0x000fe20003800000 */
[----:B0-----:R-:W-:-:S13]  /*f460*/  ISETP.LT.OR P1, PT, R2, 0x1, !P1 ;  /* 0x000000010200780c */ /* 0x001fda0004f21670 */
[----:B------:R-:W-:Y:S05]  /*f470*/  @P1 BRA `(.L_x_306) ;  /* 0x0000000000e81947 */ /* 0x000fea0003800000 */
[----:B------:R-:W2:Y:S04]  /*f480*/  LDL.LU R4, [R1+0x90] ;  /* 0x0000900001047983 */ /* 0x000ea80000300800 */
[----:B------:R-:W3:Y:S01]  /*f490*/  LDL.LU R3, [R1+0x8c] ;  /* 0x00008c0001037983 */ /* 0x000ee20000300800 */
[----:B------:R-:W-:Y:S02]  /*f4a0*/  IMAD.MOV.U32 R14, RZ, RZ, RZ ;  /* 0x000000ffff0e7224 */ /* 0x000fe400078e00ff */
[----:B------:R-:W-:Y:S02]  /*f4b0*/  IMAD.U32 R15, RZ, RZ, UR26 ;  /* 0x0000001aff0f7e24 */ /* 0x000fe4000f8e00ff */
[----:B------:R-:W-:Y:S02]  /*f4c0*/  IMAD.MOV.U32 R2, RZ, RZ, R0 ;  /* 0x000000ffff027224 */ /* 0x000fe400078e0000 */
[----:B--2---:R-:W-:-:S02]  /*f4d0*/  IMAD R6, R4, 0x100, R9 ;  /* 0x0000010004067824 */ /* 0x004fc400078e0209 */
[----:B---3--:R-:W-:Y:S02]  /*f4e0*/  IMAD.SHL.U32 R7, R3, 0x40, RZ ;  /* 0x0000004003077824 */ /* 0x008fe400078e00ff */
[----:B------:R-:W-:-:S07]  /*f4f0*/  IMAD.MOV.U32 R3, RZ, RZ, R10 ;  /* 0x000000ffff037224 */ /* 0x000fce00078e000a */
.L_x_310:
[----:B------:R-:W0:Y:S01]  /*f500*/  S2R R5, SR_CgaCtaId ;  /* 0x0000000000057919 */ /* 0x000e220000008800 */
[----:B------:R-:W-:-:S04]  /*f510*/  MOV R4, 0x400 ;  /* 0x0000040000047802 */ /* 0x000fc80000000f00 */
[----:B0-----:R-:W-:Y:S02]  /*f520*/  LEA R12, R5, R4, 0x18 ;  /* 0x00000004050c7211 */ /* 0x001fe400078ec0ff */
[----:B------:R-:W-:Y:S01]  /*f530*/  SHF.L.U32 R4, R2, 0x1f, RZ ;  /* 0x0000001f02047819 */ /* 0x000fe200000006ff */
[----:B------:R-:W0:Y:S02]  /*f540*/  @!P3 LDC R5, c[0x0][0x500] ;  /* 0x00014000ff05bb82 */ /* 0x000e240000000800 */
[----:B------:R-:W-:-:S04]  /*f550*/  IMAD R13, R3, 0x8, R12 ;  /* 0x00000008030d7824 */ /* 0x000fc800078e020c */
[----:B------:R-:W1:Y:S02]  /*f560*/  SYNCS.PHASECHK.TRANS64.TRYWAIT P1, [R13+URZ+0x58], R4 ;  /* 0x000058040d0075a7 */ /* 0x000e64000802017f */
[----:B-1----:R-:W-:Y:S05]  /*f570*/  @!P1 BRA `(.L_x_307) ;  /* 0x0000001000f09947 */ /* 0x002fea0003800000 */
.L_x_336:
[----:B------:R-:W-:Y:S01]  /*f580*/  UPRMT UR5, UR27, 0x9910, URZ ;  /* 0x000099101b057896 */ /* 0x000fe2000800003f */
[----:B0-----:R0:W-:Y:S03]  /*f590*/  @!P3 SYNCS.ARRIVE.TRANS64 RZ, [R13+URZ], R5 ;  /* 0x000000050dffb9a7 */ /* 0x0011e6000800003f */
[----:B------:R-:W-:-:S06]  /*f5a0*/  UISETP.NE.AND UP0, UPT, UR5, 0x2, UPT ;  /* 0x000000020500788c */ /* 0x000fcc000bf05270 */
[----:B------:R-:W-:-:S13]  /*f5b0*/  PLOP3.LUT P1, PT, PT, PT, UP0, 0x80, 0x0 ;  /* 0x000000000000781c */ /* 0x000fda0003f2f008 */
[----:B0-----:R-:W-:Y:S05]  /*f5c0*/  @P1 BRA `(.L_x_308) ;  /* 0x0000000000041947 */ /* 0x001fea0003800000 */
[----:B------:R-:W-:Y:S01]  /*f5d0*/  BPT.TRAP 0x1 ;  /* 0x000000040000795c */ /* 0x000fe20000300000 */
.L_x_308:
[----:B------:R-:W-:Y:S05]  /*f5e0*/  @P0 BRA `(.L_x_309) ;  /* 0x0000000000040947 */ /* 0x000fea0003800000 */
[----:B------:R-:W-:Y:S01]  /*f5f0*/  BPT.TRAP 0x1 ;  /* 0x000000040000795c */ /* 0x000fe20000300000 */
.L_x_309:
[----:B------:R-:W2:Y:S01]  /*f600*/  LDL R16, [R1+0x7c] ;  /* 0x00007c0001107983 */ /* 0x000ea20000100800 */
[C---:B-1----:R-:W-:Y:S01]  /*f610*/  IMAD R4, R3.reuse, 0x1000, R12 ;  /* 0x0000100003047824 */ /* 0x042fe200078e020c */
[----:B------:R-:W-:Y:S01]  /*f620*/  R2UR UR18, R12 ;  /* 0x000000000c1272ca */ /* 0x000fe200000e0000 */
[----:B------:R-:W-:Y:S01]  /*f630*/  IMAD R5, R3, 0x4000, R8 ;  /* 0x0000400003057824 */ /* 0x000fe200078e0208 */
[----:B------:R-:W-:Y:S01]  /*f640*/  R2UR UR9, R13 ;  /* 0x000000000d0972ca */ /* 0x000fe200000e0000 */
[----:B------:R-:W-:Y:S01]  /*f650*/  VIADD R15, R15, 0xffffffff ;  /* 0xffffffff0f0f7836 */ /* 0x000fe20000000000 */
[----:B------:R-:W-:Y:S01]  /*f660*/  R2UR UR5, R4 ;  /* 0x00000000040572ca */ /* 0x000fe200000e0000 */
[----:B------:R-:W-:Y:S01]  /*f670*/  UIADD3 UR6, UP0, UR24, 0xf0, URZ ;  /* 0x000000f018067890 */ /* 0x000fe2000ff1e03f */
[----:B------:R-:W-:Y:S01]  /*f680*/  R2UR UR8, R5 ;  /* 0x00000000050872ca */ /* 0x000fe200000e0000 */
[----:B------:R-:W-:Y:S01]  /*f690*/  UIADD3 UR28, UP1, UR24, 0x1f0, URZ ;  /* 0x000001f0181c7890 */ /* 0x000fe2000ff3e03f */
[----:B------:R-:W-:Y:S01]  /*f6a0*/  R2UR UR11, R7 ;  /* 0x00000000070b72ca */ /* 0x000fe200000e0000 */
[----:B------:R-:W-:Y:S01]  /*f6b0*/  UIADD3.X UR7, URZ, UR25, URZ, UP0, !UPT ;  /* 0x000000193f077290 */ /* 0x000fe200087fe43f */
[----:B------:R-:W-:Y:S01]  /*f6c0*/  R2UR UR10, R14 ;  /* 0x000000000e0a72ca */ /* 0x000fe200000e0000 */
[----:B------:R-:W-:Y:S01]  /*f6d0*/  VIADD R3, R3, 0x1 ;  /* 0x0000000103037836 */ /* 0x000fe20000000000 */
[----:B------:R-:W-:Y:S01]  /*f6e0*/  R2UR UR23, R6 ;  /* 0x00000000061772ca */ /* 0x000fe200000e0000 */
[----:B------:R-:W-:Y:S01]  /*f6f0*/  UIADD3.X UR29, URZ, UR25, URZ, UP1, !UPT ;  /* 0x000000193f1d7290 */ /* 0x000fe20008ffe43f */
[----:B------:R-:W-:Y:S01]  /*f700*/  ISETP.GT.AND P4, PT, R15, 0x1, PT ;  /* 0x000000010f00780c */ /* 0x000fe20003f84270 */
[----:B------:R-:W-:Y:S01]  /*f710*/  UMOV UR16, 0x0 ;  /* 0x0000000000107882 */ /* 0x000fe20000000000 */
[----:B------:R-:W-:Y:S01]  /*f720*/  UMOV UR17, 0x10000000 ;  /* 0x1000000000117882 */ /* 0x000fe20000000000 */
[----:B------:R-:W-:Y:S01]  /*f730*/  UIADD3 UR5, UR5, 0x180, URZ ;  /* 0x0000018005057890 */ /* 0x000fe2000fffe03f */
[----:B------:R-:W-:Y:S01]  /*f740*/  ISETP.NE.AND P1, PT, R3, 0xb, PT ;  /* 0x0000000b0300780c */ /* 0x000fe20003f25270 */
[----:B------:R-:W-:Y:S01]  /*f750*/  UIADD3 UR18, UR18, 0xb180, UR8 ;  /* 0x0000b18012127890 */ /* 0x000fe2000fffe008 */
[----:B------:R-:W-:Y:S01]  /*f760*/  VIADD R14, R14, 0x40 ;  /* 0x000000400e0e7836 */ /* 0x000fe20000000000 */
[----:B------:R-:W-:Y:S01]  /*f770*/  UMOV UR30, 0x30000 ;  /* 0x00030000001e7882 */ /* 0x000fe20000000000 */
[----:B------:R-:W-:-:S02]  /*f780*/  SEL R5, RZ, 0x1, P1 ;  /* 0x00000001ff057807 */ /* 0x000fc40000800000 */
[----:B------:R-:W-:Y:S01]  /*f790*/  UMOV UR8, UR5 ;  /* 0x0000000500087c82 */ /* 0x000fe20008000000 */
[----:B------:R-:W-:Y:S02]  /*f7a0*/  SEL R3, R3, RZ, P1 ;  /* 0x000000ff03037207 */ /* 0x000fe40000800000 */
[----:B------:R-:W-:Y:S02]  /*f7b0*/  LOP3.LUT R2, R2, R5, RZ, 0x3c, !PT ;  /* 0x0000000502027212 */ /* 0x000fe400078e3cff */
[----:B--2---:R-:W-:-:S13]  /*f7c0*/  R2UR UR12, R16 ;  /* 0x00000000100c72ca */ /* 0x004fda00000e0000 */
[----:B------:R0:W-:Y:S02]  /*f7d0*/  UTMALDG.3D [UR8], [UR6], desc[UR16] ;  /* 0x00001008060075b4 */ /* 0x0001e40008011000 */
[----:B0-----:R-:W-:Y:S01]  /*f7e0*/  UMOV UR11, UR23 ;  /* 0x00000017000b7c82 */ /* 0x001fe20008000000 */
[----:B------:R-:W-:Y:S02]  /*f7f0*/  UMOV UR8, UR18 ;  /* 0x0000001200087c82 */ /* 0x000fe40008000000 */
[----:B------:R0:W-:Y:S02]  /*f800*/  UTMALDG.3D.MULTICAST [UR8], [UR28], UR30, desc[UR16] ;  /* 0x000010081c0073b4 */ /* 0x0001e4000801181e */
[----:B0-----:R-:W-:Y:S05]  /*f810*/  @P4 BRA `(.L_x_310) ;  /* 0xfffffffc00384947 */ /* 0x001fea000383ffff */
.L_x_306:
[----:B------:R-:W-:Y:S05]  /*f820*/  BSYNC B1 ;  /* 0x0000000000017941 */ /* 0x000fea0003800000 */
.L_x_305:
[----:B------:R-:W2:Y:S01]  /*f830*/  LDL.LU R17, [R1+0x84] ;  /* 0x0000840001117983 */ /* 0x000ea20000300800 */
[----:B------:R-:W-:Y:S01]  /*f840*/  LOP3.LUT P5, RZ, R11, 0xff, RZ, 0xc0, !PT ;  /* 0x000000ff0bff7812 */ /* 0x000fe200078ac0ff */
[----:B------:R-:W-:Y:S01]  /*f850*/  VIADD R10, R10, UR14 ;  /* 0x0000000e0a0a7c36 */ /* 0x000fe20008000000 */
[----:B------:R-:W-:Y:S01]  /*f860*/  UISETP.GE.U32.AND UP0, UPT, UR14, 0xb, UPT ;  /* 0x0000000b0e00788c */ /* 0x000fe2000bf06070 */
[----:B------:R-:W3:Y:S01]  /*f870*/  LDL.LU R16, [R1+0x88] ;  /* 0x0000880001107983 */ /* 0x000ee20000300800 */
[----:B------:R-:W-:Y:S01]  /*f880*/  IMAD.U32 R5, RZ, RZ, UR14 ;  /* 0x0000000eff057e24 */ /* 0x000fe2000f8e00ff */
[----:B------:R-:W-:Y:S01]  /*f890*/  ULDC.64 UR6, c[0x0][0x650] ;  /* 0x0001940000067ab9 */ /* 0x000fe20000000a00 */
[----:B------:R-:W-:Y:S01]  /*f8a0*/  ISETP.GT.U32.AND P1, PT, R10, 0xa, PT ;  /* 0x0000000a0a00780c */ /* 0x000fe20003f24070 */
[----:B------:R-:W-:Y:S01]  /*f8b0*/  BSSY B1, `(.L_x_311) ;  /* 0x0000073000017945 */ /* 0x000fe20003800000 */
[----:B------:R-:W-:Y:S02]  /*f8c0*/  PLOP3.LUT P4, PT, PT, PT, UP0, 0x80, 0x0 ;  /* 0x000000000000781c */ /* 0x000fe40003f8f008 */
[----:B------:R-:W-:-:S02]  /*f8d0*/  ISETP.LT.U32.AND P1, PT, R5, 0xb, P1 ;  /* 0x0000000b0500780c */ /* 0x000fc40000f21070 */
[----:B------:R-:W-:Y:S01]  /*f8e0*/  PRMT R11, RZ, 0x7610, R11 ;  /* 0x00007610ff0b7816 */ /* 0x000fe2000000000b */
[----:B------:R-:W0:Y:S01]  /*f8f0*/  @P5 S2R R3, SR_CgaCtaId ;  /* 0x0000000000035919 */ /* 0x000e220000008800 */
[----:B------:R-:W-:-:S04]  /*f900*/  @P5 MOV R2, 0x400 ;  /* 0x0000040000025802 */ /* 0x000fc80000000f00 */
[----:B0-----:R-:W-:Y:S01]  /*f910*/  @P5 LEA R4, R3, R2, 0x18 ;  /* 0x0000000203045211 */ /* 0x001fe200078ec0ff */
[----:B------:R-:W-:-:S03]  /*f920*/  IMAD.WIDE.U32 R2, R10, -0x45d1745d, RZ ;  /* 0xba2e8ba30a027825 */ /* 0x000fc600078e00ff */
[----:B------:R0:W-:Y:S02]  /*f930*/  @P5 SYNCS.ARRIVE.TRANS64.A1T0 RZ, [R4+URZ+0xe8], RZ ;  /* 0x0000e8ff04ff59a7 */ /* 0x0001e4000810003f */
[----:B------:R-:W-:Y:S02]  /*f940*/  SHF.R.U32.HI R5, RZ, 0x3, R3 ;  /* 0x00000003ff057819 */ /* 0x000fe40000011603 */
[----:B------:R-:W-:Y:S02]  /*f950*/  SEL R3, RZ, 0x1, !P1 ;  /* 0x00000001ff037807 */ /* 0x000fe40004800000 */
[----:B------:R-:W-:Y:S01]  /*f960*/  PRMT R2, RZ, 0x7610, R2 ;  /* 0x00007610ff027816 */ /* 0x000fe20000000002 */
[----:B------:R-:W-:Y:S01]  /*f970*/  IMAD R10, R5, -0xb, R10 ;  /* 0xfffffff5050a7824 */ /* 0x000fe200078e020a */
[----:B------:R-:W-:Y:S01]  /*f980*/  LOP3.LUT R0, R0, R3, RZ, 0x3c, !PT ;  /* 0x0000000300007212 */ /* 0x000fe200078e3cff */
[----:B0-----:R-:W-:Y:S02]  /*f990*/  IMAD.MOV.U32 R4, RZ, RZ, -0x1 ;  /* 0xffffffffff047424 */ /* 0x001fe400078e00ff */
[----:B------:R-:W-:Y:S01]  /*f9a0*/  IMAD.MOV.U32 R3, RZ, RZ, -0x1 ;  /* 0xffffffffff037424 */ /* 0x000fe200078e00ff */
[----:B------:R-:W-:Y:S01]  /*f9b0*/  @P4 LOP3.LUT R0, R0, 0x1, R5, 0x78, !PT ;  /* 0x0000000100004812 */ /* 0x000fe200078e7805 */
[----:B------:R-:W-:Y:S01]  /*f9c0*/  IMAD.MOV.U32 R5, RZ, RZ, -0x1 ;  /* 0xffffffffff057424 */ /* 0x000fe200078e00ff */
[----:B---3--:R-:W-:-:S04]  /*f9d0*/  IADD3 R16, P5, R16, UR20, RZ ;  /* 0x0000001410107c10 */ /* 0x008fc8000ffbe0ff */
[----:B--2---:R-:W-:Y:S01]  /*f9e0*/  IADD3.X R17, R17, UR15, RZ, P5, !PT ;  /* 0x0000000f11117c10 */ /* 0x004fe2000affe4ff */
[----:B------:R0:W-:Y:S01]  /*f9f0*/  STL [R1+0x88], R16 ;  /* 0x0000881001007387 */ /* 0x0001e20000100800 */
[----:B------:R-:W-:-:S03]  /*fa00*/  ISETP.GE.U32.AND P1, PT, R16, UR6, PT ;  /* 0x0000000610007c0c */ /* 0x000fc6000bf26070 */
[----:B------:R0:W-:Y:S01]  /*fa10*/  STL [R1+0x84], R17 ;  /* 0x0000841101007387 */ /* 0x0001e20000100800 */
[----:B------:R-:W-:-:S03]  /*fa20*/  ISETP.GE.U32.AND.EX P1, PT, R17, UR7, PT, P1 ;  /* 0x0000000711007c0c */ /* 0x000fc6000bf26110 */
[----:B------:R0:W-:Y:S04]  /*fa30*/  STL [R1+0x8c], R5 ;  /* 0x00008c0501007387 */ /* 0x0001e80000100800 */
[----:B------:R0:W-:Y:S04]  /*fa40*/  STL [R1+0x90], R4 ;  /* 0x0000900401007387 */ /* 0x0001e80000100800 */
[----:B------:R0:W-:Y:S02]  /*fa50*/  STL [R1+0x7c], R3 ;  /* 0x00007c0301007387 */ /* 0x0001e40000100800 */
[----:B------:R-:W-:Y:S05]  /*fa60*/  @P1 BRA `(.L_x_312) ;  /* 0x00000004005c1947 */ /* 0x000fea0003800000 */
[----:B------:R-:W-:Y:S01]  /*fa70*/  ULDC.64 UR6, c[0x0][0x628] ;  /* 0x00018a0000067ab9 */ /* 0x000fe20000000a00 */
[----:B------:R-:W1:Y:S01]  /*fa80*/  S2R R13, SR_CTAID.X ;  /* 0x00000000000d7919 */ /* 0x000e620000002500 */
[----:B------:R-:W-:Y:S01]  /*fa90*/  ISETP.NE.U32.AND P1, PT, RZ, UR6, PT ;  /* 0x00000006ff007c0c */ /* 0x000fe2000bf25070 */
[----:B------:R-:W-:Y:S01]  /*faa0*/  ULDC UR8, c[0x0][0x630] ;  /* 0x00018c0000087ab9 */ /* 0x000fe20000000800 */
[----:B------:R-:W-:Y:S01]  /*fab0*/  IMAD.MOV.U32 R2, RZ, RZ, R16 ;  /* 0x000000ffff027224 */ /* 0x000fe200078e0010 */
[----:B------:R-:W2:Y:S01]  /*fac0*/  S2R R12, SR_CTAID.Y ;  /* 0x00000000000c7919 */ /* 0x000ea20000002600 */
[----:B------:R-:W-:Y:S01]  /*fad0*/  ISETP.NE.AND.EX P1, PT, RZ, UR7, PT, P1 ;  /* 0x00000007ff007c0c */ /* 0x000fe2000bf25310 */
[----:B0-----:R-:W-:-:S12]  /*fae0*/  IMAD.MOV.U32 R3, RZ, RZ, R17 ;  /* 0x000000ffff037224 */ /* 0x001fd800078e0011 */
[----:B------:R-:W-:Y:S05]  /*faf0*/  @!P1 BRA `(.L_x_313) ;  /* 0x0000000000289947 */ /* 0x000fea0003800000 */
[----:B------:R-:W-:Y:S02]  /*fb00*/  ULDC UR5, c[0x0][0x634] ;  /* 0x00018d0000057ab9 */ /* 0x000fe40000000800 */
[----:B------:R-:W-:-:S05]  /*fb10*/  IADD3 R7, P1, R16, UR5, RZ ;  /* 0x0000000510077c10 */ /* 0x000fca000ff3e0ff */
[----:B------:R-:W-:-:S04]  /*fb20*/  IMAD.X R15, RZ, RZ, R17, P1 ;  /* 0x000000ffff0f7224 */ /* 0x000fc800008e0611 */
[----:B------:R-:W-:-:S04]  /*fb30*/  IMAD.WIDE.U32 R4, R15, UR6, RZ ;  /* 0x000000060f047c25 */ /* 0x000fc8000f8e00ff */
[----:B------:R-:W-:-:S04]  /*fb40*/  IMAD.WIDE.U32 R4, P1, R7, UR7, R4 ;  /* 0x0000000707047c25 */ /* 0x000fc8000f820004 */
[----:B------:R-:W-:-:S04]  /*fb50*/  IMAD.WIDE.U32 R6, R7, UR6, RZ ;  /* 0x0000000607067c25 */ /* 0x000fc8000f8e00ff */
[----:B------:R-:W-:Y:S01]  /*fb60*/  IMAD.X R3, RZ, RZ, RZ, P1 ;  /* 0x000000ffff037224 */ /* 0x000fe200008e06ff */
[----:B------:R-:W-:Y:S01]  /*fb70*/  IADD3 RZ, P1, R7, R4, RZ ;  /* 0x0000000407ff7210 */ /* 0x000fe20007f3e0ff */
[----:B------:R-:W-:-:S04]  /*fb80*/  IMAD.MOV.U32 R2, RZ, RZ, R5 ;  /* 0x000000ffff027224 */ /* 0x000fc800078e0005 */
[----:B------:R-:W-:-:S08]  /*fb90*/  IMAD.WIDE.U32.X R2, R15, UR7, R2, P1 ;  /* 0x000000070f027c25 */ /* 0x000fd000088e0402 */
.L_x_313:
[--C-:B------:R-:W-:Y:S01]  /*fba0*/  SHF.R.U64 R6, R2, UR8, R3.reuse ;  /* 0x0000000802067c19 */ /* 0x100fe20008001203 */
[----:B------:R-:W-:Y:S01]  /*fbb0*/  ULDC.64 UR6, c[0x0][0x620] ;  /* 0x0001880000067ab9 */ /* 0x000fe20000000a00 */
[----:B------:R-:W-:Y:S01]  /*fbc0*/  SHF.R.U32.HI R2, RZ, UR8, R3 ;  /* 0x00000008ff027c19 */ /* 0x000fe20008011603 */
[----:B------:R-:W-:Y:S01]  /*fbd0*/  IMAD.MOV.U32 R3, RZ, RZ, R17 ;  /* 0x000000ffff037224 */ /* 0x000fe200078e0011 */
[----:B------:R-:W-:Y:S01]  /*fbe0*/  IADD3 R5, P1, RZ, -R6, RZ ;  /* 0x80000006ff057210 */ /* 0x000fe20007f3e0ff */
[----:B------:R-:W-:Y:S01]  /*fbf0*/  ULDC UR5, c[0x0][0x150] ;  /* 0x0000540000057ab9 */ /* 0x000fe20000000800 */
[----:B-1----:R-:W-:Y:S01]  /*fc00*/  I2FP.F32.U32 R7, R13 ;  /* 0x0000000d00077245 */ /* 0x002fe20000201000 */
[----:B------:R-:W0:Y:S01]  /*fc10*/  LDC R18, c[0x0][0x144] ;  /* 0x00005100ff127b82 */ /* 0x000e220000000800 */
[----:B------:R-:W-:Y:S01]  /*fc20*/  ULDC.64 UR8, c[0x0][0x640] ;  /* 0x0001900000087ab9 */ /* 0x000fe20000000a00 */
[----:B------:R-:W-:Y:S01]  /*fc30*/  IMAD.X R2, RZ, RZ, ~R2, P1 ;  /* 0x000000ffff027224 */ /* 0x000fe200008e0e02 */
[----:B------:R-:W-:-:S03]  /*fc40*/  ISETP.NE.U32.AND P1, PT, RZ, UR8, PT ;  /* 0x00000008ff007c0c */ /* 0x000fc6000bf25070 */
[----:B------:R-:W-:Y:S01]  /*fc50*/  IMAD R4, R2, UR6, RZ ;  /* 0x0000000602047c24 */ /* 0x000fe2000f8e02ff */
[----:B------:R-:W-:Y:S01]  /*fc60*/  ISETP.NE.AND.EX P1, PT, RZ, UR9, PT, P1 ;  /* 0x00000009ff007c0c */ /* 0x000fe2000bf25310 */
[----:B------:R-:W-:Y:S01]  /*fc70*/  IMAD.MOV.U32 R2, RZ, RZ, R16 ;  /* 0x000000ffff027224 */ /* 0x000fe200078e0010 */
[----:B------:R-:W1:Y:S03]  /*fc80*/  LDC R15, c[0x0][0x148] ;  /* 0x00005200ff0f7b82 */ /* 0x000e660000000800 */
[----:B------:R-:W-:Y:S01]  /*fc90*/  IMAD.WIDE.U32 R2, R5, UR6, R2 ;  /* 0x0000000605027c25 */ /* 0x000fe2000f8e0002 */
[----:B------:R-:W-:-:S03]  /*fca0*/  ULDC UR6, c[0x0][0x154] ;  /* 0x0000550000067ab9 */ /* 0x000fc60000000800 */
[----:B------:R-:W-:Y:S02]  /*fcb0*/  IMAD R5, R5, UR7, R4 ;  /* 0x0000000705057c24 */ /* 0x000fe4000f8e0204 */
[----:B------:R-:W-:Y:S01]  /*fcc0*/  FMUL R4, R7, UR5 ;  /* 0x0000000507047c20 */ /* 0x000fe20008400000 */
[----:B------:R-:W-:Y:S01]  /*fcd0*/  ULDC UR5, c[0x0][0x618] ;  /* 0x0001860000057ab9 */ /* 0x000fe20000000800 */
[----:B------:R-:W-:Y:S01]  /*fce0*/  ULDC UR7, c[0x0][0x608] ;  /* 0x0001820000077ab9 */ /* 0x000fe20000000800 */
[----:B------:R-:W-:-:S03]  /*fcf0*/  IMAD.IADD R3, R3, 0x1, R5 ;  /* 0x0000000103037824 */ /* 0x000fc600078e0205 */
[----:B------:R-:W3:Y:S02]  /*fd00*/  F2I.U32.TRUNC.NTZ R4, R4 ;  /* 0x0000000400047305 */ /* 0x000ee4000020f000 */
[----:B------:R-:W-:Y:S02]  /*fd10*/  SHF.R.U64 R7, R2, UR5, R3 ;  /* 0x0000000502077c19 */ /* 0x000fe40008001203 */
[----:B--2---:R-:W-:-:S05]  /*fd20*/  I2FP.F32.U32 R2, R12 ;  /* 0x0000000c00027245 */ /* 0x004fca0000201000 */
[----:B------:R-:W-:Y:S01]  /*fd30*/  FMUL R5, R2, UR6 ;  /* 0x0000000602057c20 */ /* 0x000fe20008400000 */
[----:B------:R-:W-:Y:S01]  /*fd40*/  SHF.R.U32.HI R2, RZ, UR5, R3 ;  /* 0x00000005ff027c19 */ /* 0x000fe20008011603 */
[----:B------:R-:W-:Y:S02]  /*fd50*/  ULDC UR5, c[0x0][0x658] ;  /* 0x0001960000057ab9 */ /* 0x000fe40000000800 */
[----:B------:R2:W4:Y:S01]  /*fd60*/  F2I.U32.TRUNC.NTZ R17, R5 ;  /* 0x0000000500117305 */ /* 0x000522000020f000 */
[--C-:B------:R-:W-:Y:S02]  /*fd70*/  SHF.R.U64 R16, R7, UR7, R2.reuse ;  /* 0x0000000707107c19 */ /* 0x100fe40008001202 */
[----:B------:R-:W-:Y:S01]  /*fd80*/  SHF.R.U32.HI R3, RZ, UR7, R2 ;  /* 0x00000007ff037c19 */ /* 0x000fe20008011602 */
[----:B---3--:R-:W-:-:S03]  /*fd90*/  IMAD.MOV R2, RZ, RZ, -R4 ;  /* 0x000000ffff027224 */ /* 0x008fc600078e0a04 */
[----:B------:R-:W-:Y:S01]  /*fda0*/  SHF.R.U64 R14, R16, UR5, R3 ;  /* 0x00000005100e7c19 */ /* 0x000fe20008001203 */
[----:B0-----:R-:W-:Y:S01]  /*fdb0*/  IMAD R18, R18, R2, R13 ;  /* 0x0000000212127224 */ /* 0x001fe200078e020d */
[----:B------:R-:W-:-:S03]  /*fdc0*/  SHF.R.U32.HI R4, RZ, UR5, R3 ;  /* 0x00000005ff047c19 */ /* 0x000fc60008011603 */
[----:B------:R-:W-:Y:S02]  /*fdd0*/  IMAD.MOV.U32 R2, RZ, RZ, R14 ;  /* 0x000000ffff027224 */ /* 0x000fe400078e000e */
[----:B------:R-:W-:Y:S01]  /*fde0*/  IMAD.MOV.U32 R3, RZ, RZ, R4 ;  /* 0x000000ffff037224 */ /* 0x000fe200078e0004 */
[----:B--2-4-:R-:W-:Y:S06]  /*fdf0*/  @!P1 BRA `(.L_x_314) ;  /* 0x0000000000289947 */ /* 0x014fec0003800000 */
[----:B------:R-:W-:Y:S02]  /*fe00*/  ULDC UR5, c[0x0][0x64c] ;  /* 0x0001930000057ab9 */ /* 0x000fe40000000800 */
[----:B------:R-:W-:-:S05]  /*fe10*/  IADD3 R3, P1, R14, UR5, RZ ;  /* 0x000000050e037c10 */ /* 0x000fca000ff3e0ff */
[----:B------:R-:W-:-:S04]  /*fe20*/  IMAD.X R13, RZ, RZ, R4, P1 ;  /* 0x000000ffff0d7224 */ /* 0x000fc800008e0604 */
[----:B------:R-:W-:-:S04]  /*fe30*/  IMAD.WIDE.U32 R4, R13, UR8, RZ ;  /* 0x000000080d047c25 */ /* 0x000fc8000f8e00ff */
[----:B------:R-:W-:-:S04]  /*fe40*/  IMAD.WIDE.U32 R4, P1, R3, UR9, R4 ;  /* 0x0000000903047c25 */ /* 0x000fc8000f820004 */
[----:B------:R-:W-:-:S04]  /*fe50*/  IMAD.WIDE.U32 R2, R3, UR8, RZ ;  /* 0x0000000803027c25 */ /* 0x000fc8000f8e00ff */
[----:B------:R-:W-:Y:S01]  /*fe60*/  IMAD.MOV.U32 R2, RZ, RZ, R5 ;  /* 0x000000ffff027224 */ /* 0x000fe200078e0005 */
[----:B------:R-:W-:Y:S01]  /*fe70*/  IADD3 RZ, P4, R3, R4, RZ ;  /* 0x0000000403ff7210 */ /* 0x000fe20007f9e0ff */
[----:B------:R-:W-:-:S04]  /*fe80*/  IMAD.X R3, RZ, RZ, RZ, P1 ;  /* 0x000000ffff037224 */ /* 0x000fc800008e06ff */
[----:B------:R-:W-:-:S08]  /*fe90*/  IMAD.WIDE.U32.X R2, R13, UR9, R2, P4 ;  /* 0x000000090d027c25 */ /* 0x000fd0000a0e0402 */
.L_x_314:
[----:B------:R-:W-:Y:S01]  /*fea0*/  ULDC UR5, c[0x0][0x648] ;  /* 0x0001920000057ab9 */ /* 0x000fe20000000800 */
[----:B------:R-:W-:Y:S01]  /*feb0*/  LOP3.LUT R16, R16, UR19, RZ, 0xc0, !PT ;  /* 0x0000001310107c12 */ /* 0x000fe2000f8ec0ff */
[----:B------:R-:W-:Y:S01]  /*fec0*/  IMAD.MOV R17, RZ, RZ, -R17 ;  /* 0x000000ffff117224 */ /* 0x000fe200078e0a11 */
[----:B------:R-:W-:Y:S01]  /*fed0*/  SHF.R.U64 R3, R2, UR5, R3 ;  /* 0x0000000502037c19 */ /* 0x000fe20008001203 */
[----:B------:R-:W-:Y:S01]  /*fee0*/  ULDC UR5, c[0x0][0x638] ;  /* 0x00018e0000057ab9 */ /* 0x000fe20000000800 */
[----:B------:R-:W-:Y:S01]  /*fef0*/  LOP3.LUT R7, R7, UR4, RZ, 0xc0, !PT ;  /* 0x0000000407077c12 */ /* 0x000fe2000f8ec0ff */
[----:B-1----:R-:W-:Y:S01]  /*ff00*/  @P2 IMAD R18, R15, R17, R12 ;  /* 0x000000110f122224 */ /* 0x002fe200078e020c */
[----:B------:R-:W-:Y:S01]  /*ff10*/  ULDC UR6, c[0x0][0x610] ;  /* 0x0001840000067ab9 */ /* 0x000fe20000000800 */
[----:B------:R-:W-:Y:S02]  /*ff20*/  IMAD.MOV R5, RZ, RZ, -R3 ;  /* 0x000000ffff057224 */ /* 0x000fe400078e0a03 */
[----:B------:R-:W-:-:S02]  /*ff30*/  IMAD R3, R3, UR22, R16 ;  /* 0x0000001603037c24 */ /* 0x000fc4000f8e0210 */
[----:B------:R-:W-:Y:S01]  /*ff40*/  IMAD R14, R5, UR5, R14 ;  /* 0x00000005050e7c24 */ /* 0x000fe2000f8e020e */
[----:B------:R-:W-:Y:S01]  /*ff50*/  ULDC UR5, c[0x0][0x600] ;  /* 0x0001800000057ab9 */ /* 0x000fe20000000800 */
[----:B------:R-:W-:Y:S02]  /*ff60*/  IMAD R3, R3, UR6, R18 ;  /* 0x0000000603037c24 */ /* 0x000fe4000f8e0212 */
[----:B------:R-:W-:Y:S02]  /*ff70*/  IMAD R14, R14, UR5, R7 ;  /* 0x000000050e0e7c24 */ /* 0x000fe4000f8e0207 */
[----:B------:R-:W-:-:S03]  /*ff80*/  IMAD.MOV.U32 R2, RZ, RZ, 0x1 ;  /* 0x00000001ff027424 */ /* 0x000fc600078e00ff */
[----:B------:R-:W-:Y:S02]  /*ff90*/  SEL R4, R14, R3, !P2 ;  /* 0x000000030e047207 */ /* 0x000fe40005000000 */
[----:B------:R-:W-:-:S03]  /*ffa0*/  SEL R3, R3, R14, !P2 ;  /* 0x0000000e03037207 */ /* 0x000fc60005000000 */
[----:B------:R1:W-:Y:S04]  /*ffb0*/  STL [R1+0x90], R4 ;  /* 0x0000900401007387 */ /* 0x0003e80000100800 */
[----:B------:R1:W-:Y:S04]  /*ffc0*/  STL [R1+0x7c], R6 ;  /* 0x00007c0601007387 */ /* 0x0003e80000100800 */
[----:B------:R1:W-:Y:S02]  /*ffd0*/  STL [R1+0x8c], R3 ;  /* 0x00008c0301007387 */ /* 0x0003e40000100800 */
.L_x_312:
[----:B------:R-:W-:Y:S05]  /*ffe0*/  BSYNC B1 ;  /* 0x0000000000017941 */ /* 0x000fea0003800000 */
.L_x_311:
[----:B------:R-:W-:-:S13]  /*fff0*/  LOP3.LUT P1, RZ, R2, 0xff, RZ, 0xc0, !PT ;  /* 0x000000ff02ff7812 */ /* 0x000fda000782c0ff */
[----:B------:R-:W-:Y:S05]  /*10000*/  @P1 BRA `(.L_x_315) ;  /* 0xfffffff400001947 */ /* 0x000fea000383ffff */
[----:B------:R-:W-:Y:S05]  /*10010*/  BSYNC B0 ;  /* 0x0000000000007941 */ /* 0x000fea0003800000 */
.L_x_303:
[----:B------:R-:W-:-:S03]  /*10020*/  UMOV UR5, 0xffffffff ;  /* 0xffffffff00057882 */ /* 0x000fc60000000000 */
[----:B------:R-:W-:Y:S05]  /*10030*/  BRA.DIV UR5, `(.L_x_316) ;  /* 0x0000000a05547947 */ /* 0x000fea000b800000 */
[----:B------:R-:W-:-:S13]  /*10040*/  ELECT P0, URZ, PT ;  /* 0x00000000003f782f */ /* 0x000fda0003800000 */
.L_x_339:
[----:B------:R-:W-:Y:S04]  /*10050*/  BSSY B0, `(.L_x_317) ;  /* 0x000006b000007945 */ /* 0x000fe80003800000 */
[----:B------:R-:W-:Y:S05]  /*10060*/  @!P0 BRA `(.L_x_318) ;  /* 0x0000000400a48947 */ /* 0x000fea0003800000 */
[----:B------:R-:W-:-:S04]  /*10070*/  ULOP3.LUT UR5, UR13, 0x2, URZ, 0xfc, !UPT ;  /* 0x000000020d057892 */ /* 0x000fc8000f8efc3f */
[----:B------:R-:W-:-:S06]  /*10080*/  UISETP.NE.AND UP0, UPT, UR5, 0x3, UPT ;  /* 0x000000030500788c */ /* 0x000fcc000bf05270 */
[----:B------:R-:W-:-:S13]  /*10090*/  PLOP3.LUT P0, PT, PT, PT, UP0, 0x80, 0x0 ;  /* 0x000000000000781c */ /* 0x000fda0003f0f008 */
[----:B------:R-:W-:Y:S05]  /*100a0*/  @!P0 BRA `(.L_x_319) ;  /* 0x0000000000048947 */ /* 0x000fea0003800000 */
[----:B------:R-:W-:Y:S01]  /*100b0*/  BPT.TRAP 0x1 ;  /* 0x000000040000795c */ /* 0x000fe20000300000 */
.L_x_319:
[----:B01----:R-:W0:Y:S01]  /*100c0*/  S2R R3, SR_CgaCtaId ;  /* 0x0000000000037919 */ /* 0x003e220000008800 */
[----:B------:R-:W-:-:S04]  /*100d0*/  MOV R2, 0x400 ;  /* 0x0000040000027802 */ /* 0x000fc80000000f00 */
[----:B0-----:R-:W-:Y:S02]  /*100e0*/  LEA R3, R3, R2, 0x18 ;  /* 0x0000000203037211 */ /* 0x001fe400078ec0ff */
[----:B------:R-:W-:-:S03]  /*100f0*/  SHF.L.U32 R2, R0, 0x1f, RZ ;  /* 0x0000001f00027819 */ /* 0x000fc600000006ff */
[----:B------:R-:W-:-:S04]  /*10100*/  VIADD R3, R3, 0x58 ;  /* 0x0000005803037836 */ /* 0x000fc80000000000 */
[C---:B------:R-:W-:Y:S02]  /*10110*/  IMAD R7, R10.reuse, 0x8, R3 ;  /* 0x000000080a077824 */ /* 0x040fe400078e0203 */
[----:B------:R-:W-:Y:S02]  /*10120*/  VIADD R10, R10, 0x1 ;  /* 0x000000010a0a7836 */ /* 0x000fe40000000000 */
[----:B------:R-:W0:Y:S03]  /*10130*/  SYNCS.PHASECHK.TRANS64.TRYWAIT P0, [R7+URZ], R2 ;  /* 0x00000002070075a7 */ /* 0x000e26000800017f */
[----:B------:R-:W-:-:S04]  /*10140*/  ISETP.NE.AND P1, PT, R10, 0xb, PT ;  /* 0x0000000b0a00780c */ /* 0x000fc80003f25270 */
[----:B------:R-:W-:Y:S02]  /*10150*/  SEL R5, RZ, 0x1, P1 ;  /* 0x00000001ff057807 */ /* 0x000fe40000800000 */
[----:B------:R-:W-:Y:S02]  /*10160*/  SEL R10, R10, RZ, P1 ;  /* 0x000000ff0a0a7207 */ /* 0x000fe40000800000 */
[----:B------:R-:W-:-:S03]  /*10170*/  LOP3.LUT R5, R0, R5, RZ, 0x3c, !PT ;  /* 0x0000000500057212 */ /* 0x000fc600078e3cff */
[----:B------:R-:W-:Y:S01]  /*10180*/  IMAD R9, R10, 0x8, R3 ;  /* 0x000000080a097824 */ /* 0x000fe200078e0203 */
[----:B------:R-:W-:Y:S01]  /*10190*/  SHF.L.U32 R4, R5, 0x1f, RZ ;  /* 0x0000001f05047819 */ /* 0x000fe200000006ff */
[----:B0-----:R-:W-:Y:S06]  /*101a0*/  @!P0 BRA `(.L_x_320) ;  /* 0x00000008001c8947 */ /* 0x001fec0003800000 */
.L_x_340:
[----:B------:R-:W1:Y:S01]  /*101b0*/  SYNCS.PHASECHK.TRANS64.TRYWAIT P0, [R9+URZ], R4 ;  /* 0x00000004090075a7 */ /* 0x000e62000800017f */
[----:B------:R-:W-:-:S05]  /*101c0*/  VIADD R0, R10, 0x1 ;  /* 0x000000010a007836 */ /* 0x000fca0000000000 */
[----:B------:R-:W-:-:S04]  /*101d0*/  ISETP.NE.AND P1, PT, R0, 0xb, PT ;  /* 0x0000000b0000780c */ /* 0x000fc80003f25270 */
[----:B0-----:R-:W-:Y:S02]  /*101e0*/  SEL R2, RZ, 0x1, P1 ;  /* 0x00000001ff027807 */ /* 0x001fe40000800000 */
[----:B------:R-:W-:Y:S02]  /*101f0*/  SEL R0, R0, RZ, P1 ;  /* 0x000000ff00007207 */ /* 0x000fe40000800000 */
[----:B------:R-:W-:-:S03]  /*10200*/  LOP3.LUT R7, R5, R2, RZ, 0x3c, !PT ;  /* 0x0000000205077212 */ /* 0x000fc600078e3cff */
[----:B------:R-:W-:Y:S01]  /*10210*/  IMAD R6, R0, 0x8, R3 ;  /* 0x0000000800067824 */ /* 0x000fe200078e0203 */
[----:B------:R-:W-:Y:S01]  /*10220*/  SHF.L.U32 R5, R7, 0x1f, RZ ;  /* 0x0000001f07057819 */ /* 0x000fe200000006ff */
[----:B-1----:R-:W-:Y:S06]  /*10230*/  @!P0 BRA `(.L_x_321) ;  /* 0x00000008000c8947 */ /* 0x002fec0003800000 */
.L_x_341:
[----:B------:R-:W1:Y:S01]  /*10240*/  SYNCS.PHASECHK.TRANS64.TRYWAIT P0, [R6+URZ], R5 ;  /* 0x00000005060075a7 */ /* 0x000e62000800017f */
[----:B------:R-:W-:-:S05]  /*10250*/  VIADD R0, R0, 0x1 ;  /* 0x0000000100007836 */ /* 0x000fca0000000000 */
[----:B------:R-:W-:-:S04]  /*10260*/  ISETP.NE.AND P1, PT, R0, 0xb, PT ;  /* 0x0000000b0000780c */ /* 0x000fc80003f25270 */
[----:B------:R-:W-:Y:S02]  /*10270*/  SEL R2, RZ, 0x1, P1 ;  /* 0x00000001ff027807 */ /* 0x000fe40000800000 */
[----:B------:R-:W-:Y:S02]  /*10280*/  SEL R0, R0, RZ, P1 ;  /* 0x000000ff00007207 */ /* 0x000fe40000800000 */
[----:B------:R-:W-:-:S03]  /*10290*/  LOP3.LUT R7, R7, R2, RZ, 0x3c, !PT ;  /* 0x0000000207077212 */ /* 0x000fc600078e3cff */
[----:B0-----:R-:W-:Y:S01]  /*102a0*/  IMAD R9, R0, 0x8, R3 ;  /* 0x0000000800097824 */ /* 0x001fe200078e0203 */
[----:B------:R-:W-:Y:S01]  /*102b0*/  SHF.L.U32 R4, R7, 0x1f, RZ ;  /* 0x0000001f07047819 */ /* 0x000fe200000006ff */
[----:B-1----:R-:W-:Y:S06]  /*102c0*/  @!P0 BRA `(.L_x_322) ;  /* 0x0000000400fc8947 */ /* 0x002fec0003800000 */
.L_x_342:
        /* <DEDUP_REMOVED lines=9> */
.L_x_343:
        /* <DEDUP_REMOVED lines=9> */
.L_x_344:
        /* <DEDUP_REMOVED lines=9> */
.L_x_345:
        /* <DEDUP_REMOVED lines=9> */
.L_x_346:
        /* <DEDUP_REMOVED lines=9> */
.L_x_347:
        /* <DEDUP_REMOVED lines=9> */
.L_x_348:
[----:B------:R-:W1:Y:S01]  /*10630*/  SYNCS.PHASECHK.TRANS64.TRYWAIT P0, [R9+URZ], R4 ;  /* 0x00000004090075a7 */ /* 0x000e62000800017f */
[----:B------:R-:W-:-:S05]  /*10640*/  VIADD R0, R0, 0x1 ;  /* 0x0000000100007836 */ /* 0x000fca0000000000 */
[----:B------:R-:W-:-:S04]  /*10650*/  ISETP.NE.AND P1, PT, R0, 0xb, PT ;  /* 0x0000000b0000780c */ /* 0x000fc80003f25270 */
[----:B------:R-:W-:Y:S02]  /*10660*/  SEL R2, RZ, 0x1, P1 ;  /* 0x00000001ff027807 */ /* 0x000fe40000800000 */
[----:B------:R-:W-:Y:S02]  /*10670*/  SEL R0, R0, RZ, P1 ;  /* 0x000000ff00007207 */ /* 0x000fe40000800000 */
[----:B------:R-:W-:Y:S01]  /*10680*/  LOP3.LUT R2, R7, R2, RZ, 0x3c, !PT ;  /* 0x0000000207027212 */ /* 0x000fe200078e3cff */
[----:B-1----:R-:W-:Y:S06]  /*10690*/  @!P0 BRA `(.L_x_329) ;  /* 0x0000000400948947 */ /* 0x002fec0003800000 */
.L_x_349:
[----:B------:R-:W-:Y:S01]  /*106a0*/  IMAD R3, R0, 0x8, R3 ;  /* 0x0000000800037824 */ /* 0x000fe200078e0203 */
[----:B------:R-:W-:-:S07]  /*106b0*/  SHF.L.U32 R0, R2, 0x1f, RZ ;  /* 0x0000001f02007819 */ /* 0x000fce00000006ff */
.L_x_330:
[----:B--2---:R2:W3:Y:S02]  /*106c0*/  SYNCS.PHASECHK.TRANS64.TRYWAIT P0, [R3+URZ], R0 ;  /* 0x00000000030075a7 */ /* 0x0044e4000800017f */
[----:B---3--:R-:W-:Y:S05]  /*106d0*/  @!P0 NANOSLEEP.SYNCS 0x989680 ;  /* 0x009896800000895d */ /* 0x008fea0003900000 */
[----:B------:R-:W3:Y:S02]  /*106e0*/  @!P0 SYNCS.PHASECHK.TRANS64 P0, [R3+URZ], R0 ;  /* 0x00000000030085a7 */ /* 0x000ee4000800007f */
[----:B---3--:R-:W-:Y:S05]  /*106f0*/  @!P0 BRA `(.L_x_330) ;  /* 0xfffffffc00f08947 */ /* 0x008fea000383ffff */
.L_x_318:
[----:B------:R-:W-:Y:S05]  /*10700*/  BSYNC B0 ;  /* 0x0000000000007941 */ /* 0x000fea0003800000 */
.L_x_317:
[----:B------:R-:W-:Y:S05]  /*10710*/  EXIT ;  /* 0x000000000000794d */ /* 0x000fea0003800000 */
.L_x_20:
[----:B----4-:R-:W-:-:S04]  /*10720*/  IMAD.U32 R3, RZ, RZ, UR17 ;  /* 0x00000011ff037e24 */ /* 0x010fc8000f8e00ff */
[----:B------:R4:W0:Y:S03]  /*10730*/  SYNCS.PHASECHK.TRANS64.TRYWAIT P0, [R3+URZ+-0x8], R0 ;  /* 0xfffff800030075a7 */ /* 0x000826000800017f */
[----:B0-----:R-:W-:Y:S05]  /*10740*/  @!P0 NANOSLEEP.SYNCS 0x989680 ;  /* 0x009896800000895d */ /* 0x001fea0003900000 */
[----:B------:R-:W0:Y:S02]  /*10750*/  @!P0 SYNCS.PHASECHK.TRANS64 P0, [R3+URZ+-0x8], R0 ;  /* 0xfffff800030085a7 */ /* 0x000e24000800007f */
[----:B0-----:R-:W-:Y:S05]  /*10760*/  @!P0 BRA `(.L_x_20) ;  /* 0xfffffffc00ec8947 */ /* 0x001fea000383ffff */
[----:B------:R-:W-:Y:S05]  /*10770*/  BRA `(.L_x_331) ;  /* 0xffffff1000707947 */ /* 0x000fea000383ffff */
.L_x_25:
[----:B-1----:R-:W-:-:S04]  /*10780*/  IMAD.U32 R3, RZ, RZ, UR6 ;  /* 0x00000006ff037e24 */ /* 0x002fc8000f8e00ff */
[----:B------:R1:W2:Y:S03]  /*10790*/  SYNCS.PHASECHK.TRANS64.TRYWAIT P0, [R3+URZ], R0 ;  /* 0x00000000030075a7 */ /* 0x0002a6000800017f */
[----:B--2---:R-:W-:Y:S05]  /*107a0*/  @!P0 NANOSLEEP.SYNCS 0x989680 ;  /* 0x009896800000895d */ /* 0x004fea0003900000 */
[----:B------:R-:W2:Y:S02]  /*107b0*/  @!P0 SYNCS.PHASECHK.TRANS64 P0, [R3+URZ], R0 ;  /* 0x00000000030085a7 */ /* 0x000ea4000800007f */
[----:B--2---:R-:W-:Y:S05]  /*107c0*/  @!P0 BRA `(.L_x_25) ;  /* 0xfffffffc00ec8947 */ /* 0x004fea000383ffff */
[----:B------:R-:W-:Y:S05]  /*107d0*/  BRA `(.L_x_24) ;  /* 0xffffff1800dc7947 */ /* 0x000fea000383ffff */
.L_x_31:
[----:B-----5:R1:W-:Y:S02]  /*107e0*/  STL [R1+0xa4], R0 ;  /* 0x0000a40001007387 */ /* 0x0203e40000100800 */
[----:B-1----:R-:W-:-:S04]  /*107f0*/  IMAD.U32 R0, RZ, RZ, UR9 ;  /* 0x00000009ff007e24 */ /* 0x002fc8000f8e00ff */
[----:B------:R1:W3:Y:S03]  /*10800*/  SYNCS.PHASECHK.TRANS64.TRYWAIT P0, [R0+URZ], R229 ;  /* 0x000000e5000075a7 */ /* 0x0002e6000800017f */
[----:B---3--:R-:W-:Y:S05]  /*10810*/  @!P0 NANOSLEEP.SYNCS 0x989680 ;  /* 0x009896800000895d */ /* 0x008fea0003900000 */
[----:B------:R1:W3:Y:S02]  /*10820*/  @!P0 SYNCS.PHASECHK.TRANS64 P0, [R0+URZ], R229 ;  /* 0x000000e5000085a7 */ /* 0x0002e4000800007f */
[----:B-1----:R1:W5:Y:S02]  /*10830*/  LDL.LU R0, [R1+0xa4] ;  /* 0x0000a40001007983 */ /* 0x0023640000300800 */
[----:B-1-3--:R-:W-:Y:S05]  /*10840*/  @!P0 BRA `(.L_x_31) ;  /* 0xfffffffc00e48947 */ /* 0x00afea000383ffff */
[----:B------:R-:W-:Y:S05]  /*10850*/  BRA `(.L_x_30) ;  /* 0xffffff2c00447947 */ /* 0x000fea000383ffff */
.L_x_39:
[----:B0-----:R-:W-:-:S04]  /*10860*/  IMAD.U32 R25, RZ, RZ, UR17 ;  /* 0x00000011ff197e24 */ /* 0x001fc8000f8e00ff */
[----:B------:R0:W3:Y:S03]  /*10870*/  SYNCS.PHASECHK.TRANS64.TRYWAIT P0, [R25+URZ+0x8], R24 ;  /* 0x00000818190075a7 */ /* 0x0000e6000800017f */
[----:B---3--:R-:W-:Y:S05]  /*10880*/  @!P0 NANOSLEEP.SYNCS 0x989680 ;  /* 0x009896800000895d */ /* 0x008fea0003900000 */
[----:B------:R-:W3:Y:S02]  /*10890*/  @!P0 SYNCS.PHASECHK.TRANS64 P0, [R25+URZ+0x8], R24 ;  /* 0x00000818190085a7 */ /* 0x000ee4000800007f */
[----:B---3--:R-:W-:Y:S05]  /*108a0*/  @!P0 BRA `(.L_x_39) ;  /* 0xfffffffc00ec8947 */ /* 0x008fea000383ffff */
[----:B------:R-:W-:Y:S05]  /*108b0*/  BRA `(.L_x_332) ;  /* 0xffffff50005c7947 */ /* 0x000fea000383ffff */
.L_x_304:
[----:B------:R-:W-:Y:S01]  /*108c0*/  BSSY B1, `(.L_x_333) ;  /* 0x0000006000017945 */ /* 0x000fe20003800000 */
[----:B------:R-:W-:-:S07]  /*108d0*/  IMAD.MOV.U32 R2, RZ, RZ, -0x1 ;  /* 0xffffffffff027424 */ /* 0x000fce00078e00ff */
[----:B------:R-:W-:Y:S05]  /*108e0*/  WARPSYNC.COLLECTIVE R2, `(.L_x_334) ;  /* 0x00000000020c7348 */ /* 0x000fea0003c00000 */
[----:B------:R-:W-:Y:S02]  /*108f0*/  ELECT P1, UR62, PT ;  /* 0x00000000003e782f */ /* 0x000fe40003820000 */
[----:B------:R-:W-:Y:S01]  /*10900*/  MOV R2, UR62 ;  /* 0x0000003e00027c02 */ /* 0x000fe20008000f00 */
[----:B------:R-:W-:Y:S10]  /*10910*/  ENDCOLLECTIVE ;  /* 0x000000000000791b */ /* 0x000ff40003800000 */
.L_x_334:
[----:B------:R-:W-:Y:S05]  /*10920*/  BSYNC B1 ;  /* 0x0000000000017941 */ /* 0x000fea0003800000 */
.L_x_333:
[----:B------:R-:W-:Y:S05]  /*10930*/  BRA `(.L_x_335) ;  /* 0xffffffe800c07947 */ /* 0x000fea000383ffff */
.L_x_307:
[----:B-1----:R1:W2:Y:S02]  /*10940*/  SYNCS.PHASECHK.TRANS64.TRYWAIT P1, [R13+URZ+0x58], R4 ;  /* 0x000058040d0075a7 */ /* 0x0022a4000802017f */
[----:B--2---:R-:W-:Y:S05]  /*10950*/  @!P1 NANOSLEEP.SYNCS 0x989680 ;  /* 0x009896800000995d */ /* 0x004fea0003900000 */
[----:B------:R-:W2:Y:S02]  /*10960*/  @!P1 SYNCS.PHASECHK.TRANS64 P1, [R13+URZ+0x58], R4 ;  /* 0x000058040d0095a7 */ /* 0x000ea4000802007f */
[----:B--2---:R-:W-:Y:S05]  /*10970*/  @!P1 BRA `(.L_x_307) ;  /* 0xfffffffc00f09947 */ /* 0x004fea000383ffff */
[----:B------:R-:W-:Y:S05]  /*10980*/  BRA `(.L_x_336) ;  /* 0xffffffe800fc7947 */ /* 0x000fea000383ffff */
.L_x_316:
[----:B------:R-:W-:Y:S01]  /*10990*/  BSSY B0, `(.L_x_337) ;  /* 0x0000006000007945 */ /* 0x000fe20003800000 */
[----:B------:R-:W-:-:S07]  /*109a0*/  IMAD.MOV.U32 R2, RZ, RZ, -0x1 ;  /* 0xffffffffff027424 */ /* 0x000fce00078e00ff */
[----:B01----:R-:W-:Y:S05]  /*109b0*/  WARPSYNC.COLLECTIVE R2, `(.L_x_338) ;  /* 0x00000000020c7348 */ /* 0x003fea0003c00000 */
[----:B------:R-:W-:Y:S02]  /*109c0*/  ELECT P1, UR62, PT ;  /* 0x00000000003e782f */ /* 0x000fe40003820000 */
[----:B------:R-:W-:Y:S01]  /*109d0*/  MOV R2, UR62 ;  /* 0x0000003e00027c02 */ /* 0x000fe20008000f00 */
[----:B01----:R-:W-:Y:S10]  /*109e0*/  ENDCOLLECTIVE ;  /* 0x000000000000791b */ /* 0x003ff40003800000 */
.L_x_338:
[----:B------:R-:W-:Y:S05]  /*109f0*/  BSYNC B0 ;  /* 0x0000000000007941 */ /* 0x000fea0003800000 */
.L_x_337:
[----:B------:R-:W-:Y:S01]  /*10a00*/  PLOP3.LUT P0, PT, P1, PT, PT, 0x80, 0x0 ;  /* 0x000000000000781c */ /* 0x000fe20000f0f070 */
[----:B------:R-:W-:-:S12]  /*10a10*/  BRA `(.L_x_339) ;  /* 0xfffffff4008c7947 */ /* 0x000fd8000383ffff */
.L_x_320:
[----:B0-----:R0:W1:Y:S02]  /*10a20*/  SYNCS.PHASECHK.TRANS64.TRYWAIT P0, [R7+URZ], R2 ;  /* 0x00000002070075a7 */ /* 0x001064000800017f */
[----:B-1----:R-:W-:Y:S05]  /*10a30*/  @!P0 NANOSLEEP.SYNCS 0x989680 ;  /* 0x009896800000895d */ /* 0x002fea0003900000 */
[----:B------:R-:W1:Y:S02]  /*10a40*/  @!P0 SYNCS.PHASECHK.TRANS64 P0, [R7+URZ], R2 ;  /* 0x00000002070085a7 */ /* 0x000e64000800007f */
[----:B-1----:R-:W-:Y:S05]  /*10a50*/  @!P0 BRA `(.L_x_320) ;  /* 0xfffffffc00f08947 */ /* 0x002fea000383ffff */
[----:B------:R-:W-:Y:S05]  /*10a60*/  BRA `(.L_x_340) ;  /* 0xfffffff400d07947 */ /* 0x000fea000383ffff */
.L_x_321:
[----:B0-----:R0:W1:Y:S02]  /*10a70*/  SYNCS.PHASECHK.TRANS64.TRYWAIT P0, [R9+URZ], R4 ;  /* 0x00000004090075a7 */ /* 0x001064000800017f */
[----:B-1----:R-:W-:Y:S05]  /*10a80*/  @!P0 NANOSLEEP.SYNCS 0x989680 ;  /* 0x009896800000895d */ /* 0x002fea0003900000 */
[----:B------:R-:W1:Y:S02]  /*10a90*/  @!P0 SYNCS.PHASECHK.TRANS64 P0, [R9+URZ], R4 ;  /* 0x00000004090085a7 */ /* 0x000e64000800007f */
[----:B-1----:R-:W-:Y:S05]  /*10aa0*/  @!P0 BRA `(.L_x_321) ;  /* 0xfffffffc00f08947 */ /* 0x002fea000383ffff */
[----:B------:R-:W-:Y:S05]  /*10ab0*/  BRA `(.L_x_341) ;  /* 0xfffffff400e07947 */ /* 0x000fea000383ffff */
.L_x_322:
[----:B0-----:R0:W1:Y:S02]  /*10ac0*/  SYNCS.PHASECHK.TRANS64.TRYWAIT P0, [R6+URZ], R5 ;  /* 0x00000005060075a7 */ /* 0x001064000800017f */
[----:B-1----:R-:W-:Y:S05]  /*10ad0*/  @!P0 NANOSLEEP.SYNCS 0x989680 ;  /* 0x009896800000895d */ /* 0x002fea0003900000 */
[----:B------:R-:W1:Y:S02]  /*10ae0*/  @!P0 SYNCS.PHASECHK.TRANS64 P0, [R6+URZ], R5 ;  /* 0x00000005060085a7 */ /* 0x000e64000800007f */
[----:B-1----:R-:W-:Y:S05]  /*10af0*/  @!P0 BRA `(.L_x_322) ;  /* 0xfffffffc00f08947 */ /* 0x002fea000383ffff */
[----:B------:R-:W-:Y:S05]  /*10b00*/  BRA `(.L_x_342) ;  /* 0xfffffff400f07947 */ /* 0x000fea000383ffff */
.L_x_323:
[----:B0-----:R0:W1:Y:S02]  /*10b10*/  SYNCS.PHASECHK.TRANS64.TRYWAIT P0, [R9+URZ], R4 ;  /* 0x00000004090075a7 */ /* 0x001064000800017f */
[----:B-1----:R-:W-:Y:S05]  /*10b20*/  @!P0 NANOSLEEP.SYNCS 0x989680 ;  /* 0x009896800000895d */ /* 0x002fea0003900000 */
[----:B------:R-:W1:Y:S02]  /*10b30*/  @!P0 SYNCS.PHASECHK.TRANS64 P0, [R9+URZ], R4 ;  /* 0x00000004090085a7 */ /* 0x000e64000800007f */
[----:B-1----:R-:W-:Y:S05]  /*10b40*/  @!P0 BRA `(.L_x_323) ;  /* 0xfffffffc00f08947 */ /* 0x002fea000383ffff */
[----:B------:R-:W-:Y:S05]  /*10b50*/  BRA `(.L_x_343) ;  /* 0xfffffff800007947 */ /* 0x000fea000383ffff */
.L_x_324:
[----:B0-----:R0:W1:Y:S02]  /*10b60*/  SYNCS.PHASECHK.TRANS64.TRYWAIT P0, [R6+URZ], R5 ;  /* 0x00000005060075a7 */ /* 0x001064000800017f */
[----:B-1----:R-:W-:Y:S05]  /*10b70*/  @!P0 NANOSLEEP.SYNCS 0x989680 ;  /* 0x009896800000895d */ /* 0x002fea0003900000 */
[----:B------:R-:W1:Y:S02]  /*10b80*/  @!P0 SYNCS.PHASECHK.TRANS64 P0, [R6+URZ], R5 ;  /* 0x00000005060085a7 */ /* 0x000e64000800007f */
[----:B-1----:R-:W-:Y:S05]  /*10b90*/  @!P0 BRA `(.L_x_324) ;  /* 0xfffffffc00f08947 */ /* 0x002fea000383ffff */
[----:B------:R-:W-:Y:S05]  /*10ba0*/  BRA `(.L_x_344) ;  /* 0xfffffff800107947 */ /* 0x000fea000383ffff */
.L_x_325:
[----:B0-----:R0:W1:Y:S02]  /*10bb0*/  SYNCS.PHASECHK.TRANS64.TRYWAIT P0, [R9+URZ], R4 ;  /* 0x00000004090075a7 */ /* 0x001064000800017f */
[----:B-1----:R-:W-:Y:S05]  /*10bc0*/  @!P0 NANOSLEEP.SYNCS 0x989680 ;  /* 0x009896800000895d */ /* 0x002fea0003900000 */
[----:B------:R-:W1:Y:S02]  /*10bd0*/  @!P0 SYNCS.PHASECHK.TRANS64 P0, [R9+URZ], R4 ;  /* 0x00000004090085a7 */ /* 0x000e64000800007f */
[----:B-1----:R-:W-:Y:S05]  /*10be0*/  @!P0 BRA `(.L_x_325) ;  /* 0xfffffffc00f08947 */ /* 0x002fea000383ffff */
[----:B------:R-:W-:Y:S05]  /*10bf0*/  BRA `(.L_x_345) ;  /* 0xfffffff800207947 */ /* 0x000fea000383ffff */
.L_x_326:
[----:B0-----:R0:W1:Y:S02]  /*10c00*/  SYNCS.PHASECHK.TRANS64.TRYWAIT P0, [R6+URZ], R5 ;  /* 0x00000005060075a7 */ /* 0x001064000800017f */
[----:B-1----:R-:W-:Y:S05]  /*10c10*/  @!P0 NANOSLEEP.SYNCS 0x989680 ;  /* 0x009896800000895d */ /* 0x002fea0003900000 */
[----:B------:R-:W1:Y:S02]  /*10c20*/  @!P0 SYNCS.PHASECHK.TRANS64 P0, [R6+URZ], R5 ;  /* 0x00000005060085a7 */ /* 0x000e64000800007f */
[----:B-1----:R-:W-:Y:S05]  /*10c30*/  @!P0 BRA `(.L_x_326) ;  /* 0xfffffffc00f08947 */ /* 0x002fea000383ffff */
[----:B------:R-:W-:Y:S05]  /*10c40*/  BRA `(.L_x_346) ;  /* 0xfffffff800307947 */ /* 0x000fea000383ffff */
.L_x_327:
[----:B0-----:R0:W1:Y:S02]  /*10c50*/  SYNCS.PHASECHK.TRANS64.TRYWAIT P0, [R9+URZ], R4 ;  /* 0x00000004090075a7 */ /* 0x001064000800017f */
[----:B-1----:R-:W-:Y:S05]  /*10c60*/  @!P0 NANOSLEEP.SYNCS 0x989680 ;  /* 0x009896800000895d */ /* 0x002fea0003900000 */
[----:B------:R-:W1:Y:S02]  /*10c70*/  @!P0 SYNCS.PHASECHK.TRANS64 P0, [R9+URZ], R4 ;  /* 0x00000004090085a7 */ /* 0x000e64000800007f */
[----:B-1----:R-:W-:Y:S05]  /*10c80*/  @!P0 BRA `(.L_x_327) ;  /* 0xfffffffc00f08947 */ /* 0x002fea000383ffff */
[----:B------:R-:W-:Y:S05]  /*10c90*/  BRA `(.L_x_347) ;  /* 0xfffffff800407947 */ /* 0x000fea000383ffff */
.L_x_328:
[----:B0-----:R0:W1:Y:S02]  /*10ca0*/  SYNCS.PHASECHK.TRANS64.TRYWAIT P0, [R6+URZ], R5 ;  /* 0x00000005060075a7 */ /* 0x001064000800017f */
[----:B-1----:R-:W-:Y:S05]  /*10cb0*/  @!P0 NANOSLEEP.SYNCS 0x989680 ;  /* 0x009896800000895d */ /* 0x002fea0003900000 */
[----:B------:R-:W1:Y:S02]  /*10cc0*/  @!P0 SYNCS.PHASECHK.TRANS64 P0, [R6+URZ], R5 ;  /* 0x00000005060085a7 */ /* 0x000e64000800007f */
[----:B-1----:R-:W-:Y:S05]  /*10cd0*/  @!P0 BRA `(.L_x_328) ;  /* 0xfffffffc00f08947 */ /* 0x002fea000383ffff */
[----:B------:R-:W-:Y:S05]  /*10ce0*/  BRA `(.L_x_348) ;  /* 0xfffffff800507947 */ /* 0x000fea000383ffff */
.L_x_329:
[----:B-1----:R1:W2:Y:S02]  /*10cf0*/  SYNCS.PHASECHK.TRANS64.TRYWAIT P0, [R9+URZ], R4 ;  /* 0x00000004090075a7 */ /* 0x0022a4000800017f */
[----:B--2---:R-:W-:Y:S05]  /*10d00*/  @!P0 NANOSLEEP.SYNCS 0x989680 ;  /* 0x009896800000895d */ /* 0x004fea0003900000 */
[----:B------:R-:W2:Y:S02]  /*10d10*/  @!P0 SYNCS.PHASECHK.TRANS64 P0, [R9+URZ], R4 ;  /* 0x00000004090085a7 */ /* 0x000ea4000800007f */
[----:B--2---:R-:W-:Y:S05]  /*10d20*/  @!P0 BRA `(.L_x_329) ;  /* 0xfffffffc00f08947 */ /* 0x004fea000383ffff */
[----:B------:R-:W-:Y:S05]  /*10d30*/  BRA `(.L_x_349) ;  /* 0xfffffff800587947 */ /* 0x000fea000383ffff */
.L_x_350:
[----:B------:R-:W-:-:S00]  /*10d40*/  BRA `(.L_x_350) ;  /* 0xfffffffc00fc7947 */ /* 0x000fc0000383ffff */
[----:B------:R-:W-:-:S00]  /*10d50*/  NOP ;  /* 0x0000000000007918 */ /* 0x000fc00000000000 */
        /* <DEDUP_REMOVED lines=10> */
.L_x_351:


//--------------------- .nv.shared._ZN7cutlass13device_kernelINS_4gemm6kernel13GemmUniversalIN4cute5tupleIJiiiiEEENS1_10collective13CollectiveMmaINS1_37MainloopSm90TmaGmmaWarpSpecializedFP8ILi11ENS5_IJNS4_1CILi2EEENSA_ILi1EEESC_EEENS1_32KernelTmaWarpSpecializedPingpongEEENS5_IJNSA_ILi64EEENSA_ILi256EEESG_EEENS_12float_e4m3_tENS5_IJlSC_lEEESJ_SK_NS4_8TiledMMAINS4_8MMA_AtomIJNS4_4SM904GMMA31MMA_64x256x32_F32E4M3E4M3_SS_TNILNSO_7ScaleInE1ELSQ_1EEEEEENS4_6LayoutINS5_IJSC_SC_SC_EEENS5_IJNSA_ILi0EEESV_SV_EEEEENS5_IJNS4_10UnderscoreESY_SY_EEEEENS4_13SM90_TMA_LOADENS4_14ComposedLayoutINS4_7SwizzleILi2ELi4ELi3EEENS4_18smem_ptr_flag_bitsILi8EEENST_INS5_IJNSA_ILi8EEESG_EEENS5_IJSG_SC_EEEEEEEvNS4_8identityENS4_23SM90_TMA_LOAD_MULTICASTES1B_vS1C_EENS_8epilogue10collective6detail29Sm90TmaWarpSpecializedAdapterINS1G_15DefaultEpilogueISJ_SK_SK_NS1F_6thread17LinearCombinationISJ_Li1EffLNS1K_9ScaleType4KindE0ELNS_15FloatRoundStyleE2ESJ_EENS1_15EpilogueDefaultEEEEEvvEEEEvNT_6ParamsE --------------------------
	.section	.nv.shared._ZN7cutlass13device_kernelINS_4gemm6kernel13GemmUniversalIN4cute5tupleIJiiiiEEENS1_10collective13CollectiveMmaINS1_37MainloopSm90TmaGmmaWarpSpecializedFP8ILi11ENS5_IJNS4_1CILi2EEENSA_ILi1EEESC_EEENS1_32KernelTmaWarpSpecializedPingpongEEENS5_IJNSA_ILi64EEENSA_ILi256EEESG_EEENS_12float_e4m3_tENS5_IJlSC_lEEESJ_SK_NS4_8TiledMMAINS4_8MMA_AtomIJNS4_4SM904GMMA31MMA_64x256x32_F32E4M3E4M3_SS_TNILNSO_7ScaleInE1ELSQ_1EEEEEENS4_6LayoutINS5_IJSC_SC_SC_EEENS5_IJNSA_ILi0EEESV_SV_EEEEENS5_IJNS4_10UnderscoreESY_SY_EEEEENS4_13SM90_TMA_LOADENS4_14ComposedLayoutINS4_7SwizzleILi2ELi4ELi3EEENS4_18smem_ptr_flag_bitsILi8EEENST_INS5_IJNSA_ILi8EEESG_EEENS5_IJSG_SC_EEEEEEEvNS4_8identityENS4_23SM90_TMA_LOAD_MULTICASTES1B_vS1C_EENS_8epilogue10collective6detail29Sm90TmaWarpSpecializedAdapterINS1G_15DefaultEpilogueISJ_SK_SK_NS1F_6thread17LinearCombinationISJ_Li1EffLNS1K_9ScaleType4KindE0ELNS_15FloatRoundStyleE2ESJ_EENS1_15EpilogueDefaultEEEEEvvEEEEvNT_6ParamsE,"aw",@nobits
	.sectionflags	@""
	.align	16
	.zero		1024


//--------------------- .nv.shared.reserved.0     --------------------------
	.section	.nv.shared.reserved.0,"aw",@nobits
	.weak		__nv_reservedSMEM_offset_0_alias
	.size		__nv_reservedSMEM_offset_0_alias, 0, 0
	.other		__nv_reservedSMEM_offset_0_alias,@"STO_CUDA_RESERVED_SHARED STV_DEFAULT"
__nv_reservedSMEM_offset_0_alias:
	.zero		0


//--------------------- .nv.global                --------------------------
	.section	.nv.global,"aw",@nobits
.nv.global:
	.type		_ZN39_INTERNAL_1416c221_4_k_cu_77d84749_57274cute1_E,@object
	.size		_ZN39_INTERNAL_1416c221_4_k_cu_77d84749_57274cute1_E,(_ZN39_INTERNAL_1416c221_4_k_cu_77d84749_57274cuda3std3__45__cpo6cbeginE - _ZN39_INTERNAL_1416c221_4_k_cu_77d84749_57274cute1_E)
_ZN39_INTERNAL_1416c221_4_k_cu_77d84749_57274cute1_E:
	.zero		1
	.type		_ZN39_INTERNAL_1416c221_4_k_cu_77d84749_57274cuda3std3__45__cpo6cbeginE,@object
	.size		_ZN39_INTERNAL_1416c221_4_k_cu_77d84749_57274cuda3std3__45__cpo6cbeginE,(_ZN39_INTERNAL_1416c221_4_k_cu_77d84749_57274cuda3std3__48in_placeE - _ZN39_INTERNAL_1416c221_4_k_cu_77d84749_57274cuda3std3__45__cpo6cbeginE)
_ZN39_INTERNAL_1416c221_4_k_cu_77d84749_57274cuda3std3__45__cpo6cbeginE:
	.zero		1
	.type		_ZN39_INTERNAL_1416c221_4_k_cu_77d84749_57274cuda3std3__48in_placeE,@object
	.size		_ZN39_INTERNAL_1416c221_4_k_cu_77d84749_57274cuda3std3__48in_placeE,(_ZN39_INTERNAL_1416c221_4_k_cu_77d84749_57274cuda3std6ranges3__45__cpo9iter_moveE - _ZN39_INTERNAL_1416c221_4_k_cu_77d84749_57274cuda3std3__48in_placeE)
_ZN39_INTERNAL_1416c221_4_k_cu_77d84749_57274cuda3std3__48in_placeE:
	.zero		1
	.type		_ZN39_INTERNAL_1416c221_4_k_cu_77d84749_57274cuda3std6ranges3__45__cpo9iter_moveE,@object
	.size		_ZN39_INTERNAL_1416c221_4_k_cu_77d84749_57274cuda3std6ranges3__45__cpo9iter_moveE,(_ZN39_INTERNAL_1416c221_4_k_cu_77d84749_57274cuda3std3__45__cpo5beginE - _ZN39_INTERNAL_1416c221_4_k_cu_77d84749_57274cuda3std6ranges3__45__cpo9iter_moveE)
_ZN39_INTERNAL_1416c221_4_k_cu_77d84749_57274cuda3std6ranges3__45__cpo9iter_moveE:
	.zero		1
	.type		_ZN39_INTERNAL_1416c221_4_k_cu_77d84749_57274cuda3std3__45__cpo5beginE,@object
	.size		_ZN39_INTERNAL_1416c221_4_k_cu_77d84749_57274cuda3std3__45__cpo5beginE,(_ZN39_INTERNAL_1416c221_4_k_cu_77d84749_57274cuda3std3__441_GLOBAL__N__1416c221_4_k_cu_77d84749_57276ignoreE - _ZN39_INTERNAL_1416c221_4_k_cu_77d84749_57274cuda3std3__45__cpo5beginE)
_ZN39_INTERNAL_1416c221_4_k_cu_77d84749_57274cuda3std3__45__cpo5beginE:
	.zero		1
	.type		_ZN39_INTERNAL_1416c221_4_k_cu_77d84749_57274cuda3std3__441_GLOBAL__N__1416c221_4_k_cu_77d84749_57276ignoreE,@object
	.size		_ZN39_INTERNAL_1416c221_4_k_cu_77d84749_57274cuda3std3__441_GLOBAL__N__1416c221_4_k_cu_77d84749_57276ignoreE,(_ZN39_INTERNAL_1416c221_4_k_cu_77d84749_57274cute7productE - _ZN39_INTERNAL_1416c221_4_k_cu_77d84749_57274cuda3std3__441_GLOBAL__N__1416c221_4_k_cu_77d84749_57276ignoreE)
_ZN39_INTERNAL_1416c221_4_k_cu_77d84749_57274cuda3std3__441_GLOBAL__N__1416c221_4_k_cu_77d84749_57276ignoreE:
	.zero		1
	.type		_ZN39_INTERNAL_1416c221_4_k_cu_77d84749_57274cute7productE,@object
	.size		_ZN39_INTERNAL_1416c221_4_k_cu_77d84749_57274cute7productE,(_ZN39_INTERNAL_1416c221_4_k_cu_77d84749_57274cuda3std3__45__cpo3endE - _ZN39_INTERNAL_1416c221_4_k_cu_77d84749_57274cute7productE)
_ZN39_INTERNAL_1416c221_4_k_cu_77d84749_57274cute7productE:
	.zero		1
	.type		_ZN39_INTERNAL_1416c221_4_k_cu_77d84749_57274cuda3std3__45__cpo3endE,@object
	.size		_ZN39_INTERNAL_1416c221_4_k_cu_77d84749_57274cuda3std3__45__cpo3endE,(_ZN39_INTERNAL_1416c221_4_k_cu_77d84749_57274cuda3std3__419piecewise_constructE - _ZN39_INTERNAL_1416c221_4_k_cu_77d84749_57274cuda3std3__45__cpo3endE)
_ZN39_INTERNAL_1416c221_4_k_cu_77d84749_57274cuda3std3__45__cpo3endE:
	.zero		1
	.type		_ZN39_INTERNAL_1416c221_4_k_cu_77d84749_57274cuda3std3__419piecewise_constructE,@object
	.size		_ZN39_INTERNAL_1416c221_4_k_cu_77d84749_57274cuda3std3__419piecewise_constructE,(_ZN39_INTERNAL_1416c221_4_k_cu_77d84749_57274cuda3std3__45__cpo4cendE - _ZN39_INTERNAL_1416c221_4_k_cu_77d84749_57274cuda3std3__419piecewise_constructE)
_ZN39_INTERNAL_1416c221_4_k_cu_77d84749_57274cuda3std3__419piecewise_constructE:
	.zero		1
	.type		_ZN39_INTERNAL_1416c221_4_k_cu_77d84749_57274cuda3std3__45__cpo4cendE,@object
	.size		_ZN39_INTERNAL_1416c221_4_k_cu_77d84749_57274cuda3std3__45__cpo4cendE,(_ZN39_INTERNAL_1416c221_4_k_cu_77d84749_57274cuda3std6ranges3__45__cpo4swapE - _ZN39_INTERNAL_1416c221_4_k_cu_77d84749_57274cuda3std3__45__cpo4cendE)
_ZN39_INTERNAL_1416c221_4_k_cu_77d84749_57274cuda3std3__45__cpo4cendE:
	.zero		1
	.type		_ZN39_INTERNAL_1416c221_4_k_cu_77d84749_57274cuda3std6ranges3__45__cpo4swapE,@object
	.size		_ZN39_INTERNAL_1416c221_4_k_cu_77d84749_57274cuda3std6ranges3__45__cpo4swapE,(.L_7 - _ZN39_INTERNAL_1416c221_4_k_cu_77d84749_57274cuda3std6ranges3__45__cpo4swapE)
_ZN39_INTERNAL_1416c221_4_k_cu_77d84749_57274cuda3std6ranges3__45__cpo4swapE:
	.zero		1
.L_7:


//--------------------- .nv.constant0._ZN7cutlass13device_kernelINS_4gemm6kernel13GemmUniversalIN4cute5tupleIJiiiiEEENS1_10collective13CollectiveMmaINS1_37MainloopSm90TmaGmmaWarpSpecializedFP8ILi11ENS5_IJNS4_1CILi2EEENSA_ILi1EEESC_EEENS1_32KernelTmaWarpSpecializedPingpongEEENS5_IJNSA_ILi64EEENSA_ILi256EEESG_EEENS_12float_e4m3_tENS5_IJlSC_lEEESJ_SK_NS4_8TiledMMAINS4_8MMA_AtomIJNS4_4SM904GMMA31MMA_64x256x32_F32E4M3E4M3_SS_TNILNSO_7ScaleInE1ELSQ_1EEEEEENS4_6LayoutINS5_IJSC_SC_SC_EEENS5_IJNSA_ILi0EEESV_SV_EEEEENS5_IJNS4_10UnderscoreESY_SY_EEEEENS4_13SM90_TMA_LOADENS4_14ComposedLayoutINS4_7SwizzleILi2ELi4ELi3EEENS4_18smem_ptr_flag_bitsILi8EEENST_INS5_IJNSA_ILi8EEESG_EEENS5_IJSG_SC_EEEEEEEvNS4_8identityENS4_23SM90_TMA_LOAD_MULTICASTES1B_vS1C_EENS_8epilogue10collective6detail29Sm90TmaWarpSpecializedAdapterINS1G_15DefaultEpilogueISJ_SK_SK_NS1F_6thread17LinearCombinationISJ_Li1EffLNS1K_9ScaleType4KindE0ELNS_15FloatRoundStyleE2ESJ_EENS1_15EpilogueDefaultEEEEEvvEEEEvNT_6ParamsE --------------------------
	.section	.nv.constant0._ZN7cutlass13device_kernelINS_4gemm6kernel13GemmUniversalIN4cute5tupleIJiiiiEEENS1_10collective13CollectiveMmaINS1_37MainloopSm90TmaGmmaWarpSpecializedFP8ILi11ENS5_IJNS4_1CILi2EEENSA_ILi1EEESC_EEENS1_32KernelTmaWarpSpecializedPingpongEEENS5_IJNSA_ILi64EEENSA_ILi256EEESG_EEENS_12float_e4m3_tENS5_IJlSC_lEEESJ_SK_NS4_8TiledMMAINS4_8MMA_AtomIJNS4_4SM904GMMA31MMA_64x256x32_F32E4M3E4M3_SS_TNILNSO_7ScaleInE1ELSQ_1EEEEEENS4_6LayoutINS5_IJSC_SC_SC_EEENS5_IJNSA_ILi0EEESV_SV_EEEEENS5_IJNS4_10UnderscoreESY_SY_EEEEENS4_13SM90_TMA_LOADENS4_14ComposedLayoutINS4_7SwizzleILi2ELi4ELi3EEENS4_18smem_ptr_flag_bitsILi8EEENST_INS5_IJNSA_ILi8EEESG_EEENS5_IJSG_SC_EEEEEEEvNS4_8identityENS4_23SM90_TMA_LOAD_MULTICASTES1B_vS1C_EENS_8epilogue10collective6detail29Sm90TmaWarpSpecializedAdapterINS1G_15DefaultEpilogueISJ_SK_SK_NS1F_6thread17LinearCombinationISJ_Li1EffLNS1K_9ScaleType4KindE0ELNS_15FloatRoundStyleE2ESJ_EENS1_15EpilogueDefaultEEEEEvvEEEEvNT_6ParamsE,"a",@progbits
	.sectionflags	@""
	.align	4
.nv.constant0._ZN7cutlass13device_kernelINS_4gemm6kernel13GemmUniversalIN4cute5tupleIJiiiiEEENS1_10collective13CollectiveMmaINS1_37MainloopSm90TmaGmmaWarpSpecializedFP8ILi11ENS5_IJNS4_1CILi2EEENSA_ILi1EEESC_EEENS1_32KernelTmaWarpSpecializedPingpongEEENS5_IJNSA_ILi64EEENSA_ILi256EEESG_EEENS_12float_e4m3_tENS5_IJlSC_lEEESJ_SK_NS4_8TiledMMAINS4_8MMA_AtomIJNS4_4SM904GMMA31MMA_64x256x32_F32E4M3E4M3_SS_TNILNSO_7ScaleInE1ELSQ_1EEEEEENS4_6LayoutINS5_IJSC_SC_SC_EEENS5_IJNSA_ILi0EEESV_SV_EEEEENS5_IJNS4_10UnderscoreESY_SY_EEEEENS4_13SM90_TMA_LOADENS4_14ComposedLayoutINS4_7SwizzleILi2ELi4ELi3EEENS4_18smem_ptr_flag_bitsILi8EEENST_INS5_IJNSA_ILi8EEESG_EEENS5_IJSG_SC_EEEEEEEvNS4_8identityENS4_23SM90_TMA_LOAD_MULTICASTES1B_vS1C_EENS_8epilogue10collective6detail29Sm90TmaWarpSpecializedAdapterINS1G_15DefaultEpilogueISJ_SK_SK_NS1F_6thread17LinearCombinationISJ_Li1EffLNS1K_9ScaleType4KindE0ELNS_15FloatRoundStyleE2ESJ_EENS1_15EpilogueDefaultEEEEEvvEEEEvNT_6ParamsE:
	.zero		1664


//--------------------- SYMBOLS --------------------------

	.type		.nv.reservedSmem.offset0,@object
	.size		.nv.reservedSmem.offset0,0x4
